	.target	sm_90a

	.elftype	@"ET_EXEC"


//--------------------- .note.nv.tkinfo           --------------------------
	.section	.note.nv.tkinfo,"",@"SHT_NOTE"
	.sectionflags	@"SHF_NOTE_NV_TKINFO"
	.tkinfo
        /*0018*/ 	.word	0x00000002
        /*0030*/ 	.string	""
        /*0030*/ 	.string	"ptxas"
        /*0030*/ 	.string	"Cuda compilation tools, release 13.0, V13.0.88"
        /*0030*/ 	.string	"Build cuda_13.0.r13.0/compiler.36424714_0"
        /*0030*/ 	.string	"-v  -suppress-debug-info  -lineinfo  -arch sm_90a "



//--------------------- .note.nv.cuinfo           --------------------------
	.section	.note.nv.cuinfo,"",@"SHT_NOTE"
	.sectionflags	@"SHF_NOTE_NV_CUINFO"
        /*0018*/ 	.short	0x0002
        /*001a*/ 	.short	0x005a
        /*001c*/ 	.short	0x0082
	.zero		2


//--------------------- .nv.info                  --------------------------
	.section	.nv.info,"",@"SHT_CUDA_INFO"
	.align	4


	//----- nvinfo : EIATTR_REGCOUNT
	.align		4
        /*0000*/ 	.byte	0x04, 0x2f
        /*0002*/ 	.short	(.L_1 - .L_0)
	.align		4
.L_0:
        /*0004*/ 	.word	index@(matmul_kernel)
        /*0008*/ 	.word	0x000000ff


	//----- nvinfo : EIATTR_FRAME_SIZE
	.align		4
.L_1:
        /*000c*/ 	.byte	0x04, 0x11
        /*000e*/ 	.short	(.L_3 - .L_2)
	.align		4
.L_2:
        /*0010*/ 	.word	index@(matmul_kernel)
        /*0014*/ 	.word	0x00000068


	//----- nvinfo : EIATTR_MIN_STACK_SIZE
	.align		4
.L_3:
        /*0018*/ 	.byte	0x04, 0x12
        /*001a*/ 	.short	(.L_5 - .L_4)
	.align		4
.L_4:
        /*001c*/ 	.word	index@(matmul_kernel)
        /*0020*/ 	.word	0x00000068
.L_5:


//--------------------- .nv.compat                --------------------------
	.section	.nv.compat,"",@"SHT_CUDA_COMPAT_INFO"
	.align	4
        /*0000*/ 	.byte	0x02, 0x09, 0x01, 0x00, 0x02, 0x02, 0x04, 0x00, 0x02, 0x05, 0x05, 0x00, 0x03, 0x07, 0x01, 0x01
        /*0010*/ 	.byte	0x02, 0x03, 0x00, 0x00, 0x02, 0x06, 0x01, 0x00, 0x04, 0x0b, 0x08, 0x00, 0x00, 0x00, 0x00, 0x00
        /*0020*/ 	.byte	0x00, 0x00, 0x00, 0x00


//--------------------- .nv.info.matmul_kernel    --------------------------
	.section	.nv.info.matmul_kernel,"",@"SHT_CUDA_INFO"
	.sectionflags	@""
	.align	4


	//----- nvinfo : EIATTR_CUDA_API_VERSION
	.align		4
        /*0000*/ 	.byte	0x04, 0x37
        /*0002*/ 	.short	(.L_7 - .L_6)
.L_6:
        /*0004*/ 	.word	0x00000082


	//----- nvinfo : EIATTR_KPARAM_INFO
	.align		4
.L_7:
        /*0008*/ 	.byte	0x04, 0x17
        /*000a*/ 	.short	(.L_9 - .L_8)
.L_8:
        /*000c*/ 	.word	0x00000000
        /*0010*/ 	.short	0x000d
        /*0012*/ 	.short	0x0048
        /*0014*/ 	.byte	0x00, 0xf4, 0x21, 0x00


	//----- nvinfo : EIATTR_KPARAM_INFO
	.align		4
.L_9:
        /*0018*/ 	.byte	0x04, 0x17
        /*001a*/ 	.short	(.L_11 - .L_10)
.L_10:
        /*001c*/ 	.word	0x00000000
        /*0020*/ 	.short	0x000c
        /*0022*/ 	.short	0x0040
        /*0024*/ 	.byte	0x00, 0xf4, 0x21, 0x00


	//----- nvinfo : EIATTR_KPARAM_INFO
	.align		4
.L_11:
        /*0028*/ 	.byte	0x04, 0x17
        /*002a*/ 	.short	(.L_13 - .L_12)
.L_12:
        /*002c*/ 	.word	0x00000000
        /*0030*/ 	.short	0x000b
        /*0032*/ 	.short	0x0038
        /*0034*/ 	.byte	0x00, 0xf0, 0x11, 0x00


	//----- nvinfo : EIATTR_KPARAM_INFO
	.align		4
.L_13:
        /*0038*/ 	.byte	0x04, 0x17
        /*003a*/ 	.short	(.L_15 - .L_14)
.L_14:
        /*003c*/ 	.word	0x00000000
        /*0040*/ 	.short	0x000a
        /*0042*/ 	.short	0x0034
        /*0044*/ 	.byte	0x00, 0xf0, 0x11, 0x00


	//----- nvinfo : EIATTR_KPARAM_INFO
	.align		4
.L_15:
        /*0048*/ 	.byte	0x04, 0x17
        /*004a*/ 	.short	(.L_17 - .L_16)
.L_16:
        /*004c*/ 	.word	0x00000000
        /*0050*/ 	.short	0x0009
        /*0052*/ 	.short	0x0030
        /*0054*/ 	.byte	0x00, 0xf0, 0x11, 0x00


	//----- nvinfo : EIATTR_KPARAM_INFO
	.align		4
.L_17:
        /*0058*/ 	.byte	0x04, 0x17
        /*005a*/ 	.short	(.L_19 - .L_18)
.L_18:
        /*005c*/ 	.word	0x00000000
        /*0060*/ 	.short	0x0008
        /*0062*/ 	.short	0x002c
        /*0064*/ 	.byte	0x00, 0xf0, 0x11, 0x00


	//----- nvinfo : EIATTR_KPARAM_INFO
	.align		4
.L_19:
        /*0068*/ 	.byte	0x04, 0x17
        /*006a*/ 	.short	(.L_21 - .L_20)
.L_20:
        /*006c*/ 	.word	0x00000000
        /*0070*/ 	.short	0x0007
        /*0072*/ 	.short	0x0028
        /*0074*/ 	.byte	0x00, 0xf0, 0x11, 0x00


	//----- nvinfo : EIATTR_KPARAM_INFO
	.align		4
.L_21:
        /*0078*/ 	.byte	0x04, 0x17
        /*007a*/ 	.short	(.L_23 - .L_22)
.L_22:
        /*007c*/ 	.word	0x00000000
        /*0080*/ 	.short	0x0006
        /*0082*/ 	.short	0x0024
        /*0084*/ 	.byte	0x00, 0xf0, 0x11, 0x00


	//----- nvinfo : EIATTR_KPARAM_INFO
	.align		4
.L_23:
        /*0088*/ 	.byte	0x04, 0x17
        /*008a*/ 	.short	(.L_25 - .L_24)
.L_24:
        /*008c*/ 	.word	0x00000000
        /*0090*/ 	.short	0x0005
        /*0092*/ 	.short	0x0020
        /*0094*/ 	.byte	0x00, 0xf0, 0x11, 0x00


	//----- nvinfo : EIATTR_KPARAM_INFO
	.align		4
.L_25:
        /*0098*/ 	.byte	0x04, 0x17
        /*009a*/ 	.short	(.L_27 - .L_26)
.L_26:
        /*009c*/ 	.word	0x00000000
        /*00a0*/ 	.short	0x0004
        /*00a2*/ 	.short	0x001c
        /*00a4*/ 	.byte	0x00, 0xf0, 0x11, 0x00


	//----- nvinfo : EIATTR_KPARAM_INFO
	.align		4
.L_27:
        /*00a8*/ 	.byte	0x04, 0x17
        /*00aa*/ 	.short	(.L_29 - .L_28)
.L_28:
        /*00ac*/ 	.word	0x00000000
        /*00b0*/ 	.short	0x0003
        /*00b2*/ 	.short	0x0018
        /*00b4*/ 	.byte	0x00, 0xf0, 0x11, 0x00


	//----- nvinfo : EIATTR_KPARAM_INFO
	.align		4
.L_29:
        /*00b8*/ 	.byte	0x04, 0x17
        /*00ba*/ 	.short	(.L_31 - .L_30)
.L_30:
        /*00bc*/ 	.word	0x00000000
        /*00c0*/ 	.short	0x0002
        /*00c2*/ 	.short	0x0010
        /*00c4*/ 	.byte	0x00, 0xf4, 0x21, 0x00


	//----- nvinfo : EIATTR_KPARAM_INFO
	.align		4
.L_31:
        /*00c8*/ 	.byte	0x04, 0x17
        /*00ca*/ 	.short	(.L_33 - .L_32)
.L_32:
        /*00cc*/ 	.word	0x00000000
        /*00d0*/ 	.short	0x0001
        /*00d2*/ 	.short	0x0008
        /*00d4*/ 	.byte	0x00, 0xf4, 0x21, 0x00


	//----- nvinfo : EIATTR_KPARAM_INFO
	.align		4
.L_33:
        /*00d8*/ 	.byte	0x04, 0x17
        /*00da*/ 	.short	(.L_35 - .L_34)
.L_34:
        /*00dc*/ 	.word	0x00000000
        /*00e0*/ 	.short	0x0000
        /*00e2*/ 	.short	0x0000
        /*00e4*/ 	.byte	0x00, 0xf4, 0x21, 0x00


	//----- nvinfo : EIATTR_EXPLICIT_CLUSTER
	.align		4
.L_35:
        /*00e8*/ 	.byte	0x01, 0x3e
	.zero		2


	//----- nvinfo : EIATTR_CTA_PER_CLUSTER
	.align		4
        /*00ec*/ 	.byte	0x04, 0x3d
        /*00ee*/ 	.short	(.L_37 - .L_36)
.L_36:
        /*00f0*/ 	.word	0x00000004
        /*00f4*/ 	.word	0x00000001
        /*00f8*/ 	.word	0x00000001


	//----- nvinfo : EIATTR_SPARSE_MMA_MASK
	.align		4
.L_37:
        /*00fc*/ 	.byte	0x03, 0x50
        /*00fe*/ 	.short	0x0000


	//----- nvinfo : EIATTR_MAXREG_COUNT
	.align		4
        /*0100*/ 	.byte	0x03, 0x1b
        /*0102*/ 	.short	0x00ff


	//----- nvinfo : EIATTR_NUM_BARRIERS
	.align		4
        /*0104*/ 	.byte	0x02, 0x4c
        /*0106*/ 	.byte	0x01
	.zero		1


	//----- nvinfo : EIATTR_ANNOTATIONS
	.align		4
        /*0108*/ 	.byte	0x04, 0x55
        /*010a*/ 	.short	(.L_39 - .L_38)


	//   ....[0]....
.L_38:
        /*010c*/ 	.word	0x00000001
        /*0110*/ 	.byte	0x80, 0x17, 0x00, 0x00, 0x01, 0x00, 0x00, 0x00, 0xb0, 0x1d, 0x00, 0x00, 0x01, 0x00, 0x00, 0x00
        /* <DEDUP_REMOVED lines=23> */
        /*0290*/ 	.byte	0xd0, 0x7d, 0x00, 0x00, 0x01, 0x00, 0x00, 0x00, 0x70, 0xbf, 0x00, 0x00


	//----- nvinfo : EIATTR_MERCURY_ISA_VERSION
	.align		4
.L_39:
        /*029c*/ 	.byte	0x03, 0x5f
        /*029e*/ 	.short	0x0101


	//----- nvinfo : EIATTR_EXIT_INSTR_OFFSETS
	.align		4
        /*02a0*/ 	.byte	0x04, 0x1c
        /*02a2*/ 	.short	(.L_41 - .L_40)


	//   ....[0]....
.L_40:
        /*02a4*/ 	.word	0x0000c7d0


	//   ....[1]....
        /*02a8*/ 	.word	0x0000c7f0


	//----- nvinfo : EIATTR_REQNTID
	.align		4
.L_41:
        /*02ac*/ 	.byte	0x04, 0x10
        /*02ae*/ 	.short	(.L_43 - .L_42)
.L_42:
        /*02b0*/ 	.word	0x00000080
        /*02b4*/ 	.word	0x00000001
        /*02b8*/ 	.word	0x00000001


	//----- nvinfo : EIATTR_CBANK_PARAM_SIZE
	.align		4
.L_43:
        /*02bc*/ 	.byte	0x03, 0x19
        /*02be*/ 	.short	0x0050


	//----- nvinfo : EIATTR_PARAM_CBANK
	.align		4
        /*02c0*/ 	.byte	0x04, 0x0a
        /*02c2*/ 	.short	(.L_45 - .L_44)
	.align		4
.L_44:
        /*02c4*/ 	.word	index@(.nv.constant0.matmul_kernel)
        /*02c8*/ 	.short	0x0210
        /*02ca*/ 	.short	0x0050


	//----- nvinfo : EIATTR_SW_WAR
	.align		4
.L_45:
        /*02cc*/ 	.byte	0x04, 0x36
        /*02ce*/ 	.short	(.L_47 - .L_46)
.L_46:
        /*02d0*/ 	.word	0x00000008
.L_47:


//--------------------- .nv.callgraph             --------------------------
	.section	.nv.callgraph,"",@"SHT_CUDA_CALLGRAPH"
	.align	4
	.sectionentsize	8
	.align		4
        /*0000*/ 	.word	0x00000000
	.align		4
        /*0004*/ 	.word	0xffffffff
	.align		4
        /*0008*/ 	.word	0x00000000
	.align		4
        /*000c*/ 	.word	0xfffffffe
	.align		4
        /*0010*/ 	.word	0x00000000
	.align		4
        /*0014*/ 	.word	0xfffffffd
	.align		4
        /*0018*/ 	.word	0x00000000
	.align		4
        /*001c*/ 	.word	0xfffffffc


//--------------------- .text.matmul_kernel       --------------------------
	.section	.text.matmul_kernel,"ax",@progbits
	.align	128
        .global         matmul_kernel
        .type           matmul_kernel,@function
        .size           matmul_kernel,(.L_x_3 - matmul_kernel)
        .other          matmul_kernel,@"STO_CUDA_ENTRY STV_DEFAULT"
matmul_kernel:
.text.matmul_kernel:
[----:B------:R-:W1:Y:S01]  /*0000*/  LDC R1, c[0x0][0x28] ;  /* 0x00000a00ff017b82 */ /* 0x000e620000000800 */
[----:B------:R-:W-:-:S07]  /*0010*/  ULDC.64 UR60, c[0x0][0x228] ;  /* 0x00008a00003c7ab9 */ /* 0x000fce0000000a00 */
[----:B------:R-:W-:Y:S01]  /*0020*/  S2UR UR39, SR_CgaCtaId ;  /* 0x00000000002779c3 */ /* 0x000fe20000008800 */
[----:B------:R-:W-:Y:S02]  /*0030*/  UIADD3 UR4, UR61, 0x3f, URZ ;  /* 0x0000003f3d047890 */ /* 0x000fe4000fffe03f */
[----:B------:R-:W-:Y:S01]  /*0040*/  IABS R17, UR61 ;  /* 0x0000003d00117c13 */ /* 0x000fe20008000000 */
[----:B------:R-:W2:Y:S01]  /*0050*/  S2R R44, SR_TID.X ;  /* 0x00000000002c7919 */ /* 0x000ea20000002100 */
[----:B------:R-:W-:Y:S01]  /*0060*/  IABS R46, UR60 ;  /* 0x0000003c002e7c13 */ /* 0x000fe20008000000 */
[----:B------:R-:W-:Y:S01]  /*0070*/  USHF.R.S32.HI UR5, URZ, 0x1f, UR4 ;  /* 0x0000001f3f057899 */ /* 0x000fe20008011404 */
[----:B------:R-:W-:Y:S01]  /*0080*/  LOP3.LUT R236, RZ, UR61, RZ, 0x33, !PT ;  /* 0x0000003dffec7c12 */ /* 0x000fe2000f8e33ff */
[----:B-1----:R-:W-:Y:S01]  /*0090*/  VIADD R1, R1, 0xffffff98 ;  /* 0xffffff9801017836 */ /* 0x002fe20000000000 */
[----:B------:R-:W1:Y:S01]  /*00a0*/  LDC.64 R92, c[0x0][0x238] ;  /* 0x00008e00ff5c7b82 */ /* 0x000e620000000a00 */
[----:B------:R-:W-:-:S04]  /*00b0*/  ULEA.HI UR5, UR5, UR4, URZ, 0x6 ;  /* 0x0000000405057291 */ /* 0x000fc8000f8f303f */
[----:B------:R-:W-:-:S03]  /*00c0*/  USHF.R.S32.HI UR5, URZ, 0x6, UR5 ;  /* 0x000000063f057899 */ /* 0x000fc60008011405 */
[----:B------:R-:W3:Y:S01]  /*00d0*/  S2UR UR4, SR_CTAID.X ;  /* 0x00000000000479c3 */ /* 0x000ee20000002500 */
[----:B------:R-:W-:-:S06]  /*00e0*/  USHF.L.U32 UR6, UR5, 0x3, URZ ;  /* 0x0000000305067899 */ /* 0x000fcc000800063f */
[----:B------:R-:W-:Y:S01]  /*00f0*/  IMAD.U32 R4, RZ, RZ, UR6 ;  /* 0x00000006ff047e24 */ /* 0x000fe2000f8e00ff */
[----:B------:R-:W4:Y:S04]  /*0100*/  LDC.64 R224, c[0x0][0x230] ;  /* 0x00008c00ffe07b82 */ /* 0x000f280000000a00 */
[-C--:B------:R-:W-:Y:S02]  /*0110*/  IABS R0, R4.reuse ;  /* 0x0000000400007213 */ /* 0x080fe40000000000 */
[----:B------:R-:W-:Y:S02]  /*0120*/  IABS R4, R4 ;  /* 0x0000000400047213 */ /* 0x000fe40000000000 */
[----:B------:R-:W-:Y:S02]  /*0130*/  R2UR UR10, R0 ;  /* 0x00000000000a72ca */ /* 0x000fe400000e0000 */
[----:B--2---:R-:W-:-:S02]  /*0140*/  LEA.HI R52, R44, 0xe, RZ, 0x1a ;  /* 0x0000000e2c347811 */ /* 0x004fc400078fd0ff */
[----:B------:R-:W-:Y:S02]  /*0150*/  LOP3.LUT R228, R44, 0x7f, RZ, 0xc0, !PT ;  /* 0x0000007f2ce47812 */ /* 0x000fe400078ec0ff */
[----:B---3--:R-:W-:Y:S01]  /*0160*/  I2FP.F32.U32 R2, UR4 ;  /* 0x0000000400027c45 */ /* 0x008fe20008201000 */
[----:B------:R-:W-:Y:S02]  /*0170*/  ULDC UR4, c[0x0][0x150] ;  /* 0x0000540000047ab9 */ /* 0x000fe40000000800 */
[----:B-1----:R-:W-:-:S04]  /*0180*/  IMAD R234, R228, R93, RZ ;  /* 0x0000005de4ea7224 */ /* 0x002fc800078e02ff */
[----:B------:R-:W1:Y:S01]  /*0190*/  I2F.RP R0, UR10 ;  /* 0x0000000a00007d06 */ /* 0x000e620008209400 */
[----:B------:R-:W-:Y:S01]  /*01a0*/  FMUL R3, R2, UR4 ;  /* 0x0000000402037c20 */ /* 0x000fe20008400000 */
[----:B------:R-:W-:Y:S01]  /*01b0*/  UMOV UR4, URZ ;  /* 0x0000003f00047c82 */ /* 0x000fe20008000000 */
[----:B----4-:R-:W-:-:S05]  /*01c0*/  VIADD R48, R224, 0x7f ;  /* 0x0000007fe0307836 */ /* 0x010fca0000000000 */
[----:B------:R-:W2:Y:S08]  /*01d0*/  F2I.U32.TRUNC.NTZ R3, R3 ;  /* 0x0000000300037305 */ /* 0x000eb0000020f000 */
[----:B-1----:R-:W1:Y:S01]  /*01e0*/  MUFU.RCP R0, R0 ;  /* 0x0000000000007308 */ /* 0x002e620000001000 */
[----:B--2---:R-:W-:Y:S01]  /*01f0*/  R2UR UR8, R3 ;  /* 0x00000000030872ca */ /* 0x004fe200000e0000 */
[----:B-1----:R-:W-:-:S12]  /*0200*/  VIADD R2, R0, 0xffffffe ;  /* 0x0ffffffe00027836 */ /* 0x002fd80000000000 */
[----:B------:R-:W-:Y:S01]  /*0210*/  IMAD.U32 R5, RZ, RZ, UR8 ;  /* 0x00000008ff057e24 */ /* 0x000fe2000f8e00ff */
[----:B------:R-:W1:Y:S04]  /*0220*/  F2I.FTZ.U32.TRUNC.NTZ R2, R2 ;  /* 0x0000000200027305 */ /* 0x000e68000021f000 */
[----:B------:R-:W-:-:S04]  /*0230*/  IABS R0, R5 ;  /* 0x0000000500007213 */ /* 0x000fc80000000000 */
[----:B------:R-:W-:Y:S01]  /*0240*/  R2UR UR9, R0 ;  /* 0x00000000000972ca */ /* 0x000fe200000e0000 */
[----:B------:R-:W-:Y:S01]  /*0250*/  IMAD.MOV R0, RZ, RZ, -R4 ;  /* 0x000000ffff007224 */ /* 0x000fe200078e0a04 */
[----:B-1----:R-:W-:-:S13]  /*0260*/  R2UR UR5, R2 ;  /* 0x00000000020572ca */ /* 0x002fda00000e0000 */
[----:B------:R-:W-:-:S04]  /*0270*/  UIADD3 UR7, URZ, -UR5, URZ ;  /* 0x800000053f077290 */ /* 0x000fc8000fffe03f */
[----:B------:R-:W-:-:S04]  /*0280*/  UIMAD UR7, UR7, UR10, URZ ;  /* 0x0000000a070772a4 */ /* 0x000fc8000f8e023f */
[----:B------:R-:W-:-:S03]  /*0290*/  UIMAD.WIDE.U32 UR4, UR5, UR7, UR4 ;  /* 0x00000007050472a5 */ /* 0x000fc6000f8e0004 */
[----:B------:R-:W-:Y:S01]  /*02a0*/  R2UR UR7, R0 ;  /* 0x00000000000772ca */ /* 0x000fe200000e0000 */
[----:B------:R-:W-:-:S12]  /*02b0*/  UIMAD.WIDE.U32 UR4, UR5, UR9, URZ ;  /* 0x00000009050472a5 */ /* 0x000fd8000f8e003f */
[----:B------:R-:W-:-:S04]  /*02c0*/  UIMAD UR4, UR5, UR7, UR9 ;  /* 0x00000007050472a4 */ /* 0x000fc8000f8e0209 */
[----:B------:R-:W-:-:S11]  /*02d0*/  UISETP.GT.U32.AND UP1, UPT, UR10, UR4, UPT ;  /* 0x000000040a00728c */ /* 0x000fd6000bf24070 */
[----:B------:R-:W-:Y:S02]  /*02e0*/  @!UP1 UIADD3 UR4, UR4, -UR10, URZ ;  /* 0x8000000a04049290 */ /* 0x000fe4000fffe03f */
[----:B------:R-:W-:Y:S02]  /*02f0*/  @!UP1 UIADD3 UR5, UR5, 0x1, URZ ;  /* 0x0000000105059890 */ /* 0x000fe4000fffe03f */
[----:B------:R-:W-:Y:S02]  /*0300*/  UISETP.GE.U32.AND UP0, UPT, UR4, UR10, UPT ;  /* 0x0000000a0400728c */ /* 0x000fe4000bf06070 */
[----:B------:R-:W-:-:S04]  /*0310*/  ULOP3.LUT UR4, UR8, UR6, URZ, 0x3c, !UPT ;  /* 0x0000000608047292 */ /* 0x000fc8000f8e3c3f */
[----:B------:R-:W-:Y:S02]  /*0320*/  UISETP.GE.AND UP1, UPT, UR4, URZ, UPT ;  /* 0x0000003f0400728c */ /* 0x000fe4000bf26270 */
[----:B------:R-:W-:-:S03]  /*0330*/  UIADD3 UR4, UR60, 0x7f, URZ ;  /* 0x0000007f3c047890 */ /* 0x000fc6000fffe03f */
[----:B------:R-:W-:Y:S02]  /*0340*/  @UP0 UIADD3 UR5, UR5, 0x1, URZ ;  /* 0x0000000105050890 */ /* 0x000fe4000fffe03f */
[----:B------:R-:W-:-:S05]  /*0350*/  UISETP.NE.AND UP0, UPT, UR6, URZ, UPT ;  /* 0x0000003f0600728c */ /* 0x000fca000bf05270 */
[----:B------:R-:W-:Y:S01]  /*0360*/  UMOV UR7, UR5 ;  /* 0x0000000500077c82 */ /* 0x000fe20008000000 */
[----:B------:R-:W-:Y:S02]  /*0370*/  USHF.R.S32.HI UR5, URZ, 0x1f, UR4 ;  /* 0x0000001f3f057899 */ /* 0x000fe40008011404 */
[----:B------:R-:W-:Y:S02]  /*0380*/  @!UP1 UIADD3 UR7, -UR7, URZ, URZ ;  /* 0x0000003f07079290 */ /* 0x000fe4000fffe13f */
[----:B------:R-:W-:Y:S02]  /*0390*/  ULEA.HI UR5, UR5, UR4, URZ, 0x7 ;  /* 0x0000000405057291 */ /* 0x000fe4000f8f383f */
[----:B------:R-:W-:-:S04]  /*03a0*/  @!UP0 ULOP3.LUT UR7, URZ, UR6, URZ, 0x33, !UPT ;  /* 0x000000063f078292 */ /* 0x000fc8000f8e333f */
[----:B------:R-:W-:Y:S02]  /*03b0*/  USHF.L.U32 UR9, UR7, 0x3, URZ ;  /* 0x0000000307097899 */ /* 0x000fe4000800063f */
[----:B------:R-:W-:Y:S02]  /*03c0*/  UIADD3 UR7, -UR7, URZ, URZ ;  /* 0x0000003f07077290 */ /* 0x000fe4000fffe13f */
[----:B------:R-:W-:Y:S02]  /*03d0*/  ULEA.HI.SX32 UR5, UR5, -UR9, 0x19 ;  /* 0x8000000905057291 */ /* 0x000fe4000f8fca3f */
[----:B------:R-:W-:Y:S02]  /*03e0*/  UIMAD UR7, UR6, UR7, UR8 ;  /* 0x00000007060772a4 */ /* 0x000fe4000f8e0208 */
[----:B------:R-:W-:-:S04]  /*03f0*/  UISETP.LT.AND UP0, UPT, UR5, 0x8, UPT ;  /* 0x000000080500788c */ /* 0x000fc8000bf01270 */
[----:B------:R-:W-:Y:S01]  /*0400*/  USEL UR10, UR5, 0x8, UP0 ;  /* 0x00000008050a7887 */ /* 0x000fe20008000000 */
[----:B------:R-:W-:-:S03]  /*0410*/  IMAD.U32 R6, RZ, RZ, UR7 ;  /* 0x00000007ff067e24 */ /* 0x000fc6000f8e00ff */
[----:B------:R-:W-:Y:S02]  /*0420*/  ULOP3.LUT UR4, UR7, UR10, URZ, 0x3c, !UPT ;  /* 0x0000000a07047292 */ /* 0x000fe4000f8e3c3f */
[----:B------:R-:W-:Y:S01]  /*0430*/  IMAD.U32 R4, RZ, RZ, UR10 ;  /* 0x0000000aff047e24 */ /* 0x000fe2000f8e00ff */
[----:B------:R-:W-:Y:S01]  /*0440*/  IABS R9, R6 ;  /* 0x0000000600097213 */ /* 0x000fe20000000000 */
[----:B------:R-:W-:Y:S01]  /*0450*/  UISETP.NE.AND UP0, UPT, UR10, URZ, UPT ;  /* 0x0000003f0a00728c */ /* 0x000fe2000bf05270 */
[----:B------:R-:W1:Y:S01]  /*0460*/  I2F.RP R6, R46 ;  /* 0x0000002e00067306 */ /* 0x000e620000209400 */
[----:B------:R-:W-:Y:S01]  /*0470*/  ISETP.LE.AND P2, PT, RZ, UR4, PT ;  /* 0x00000004ff007c0c */ /* 0x000fe2000bf43270 */
[----:B------:R-:W-:Y:S01]  /*0480*/  USHF.L.U32 UR4, UR39, 0x5, URZ ;  /* 0x0000000527047899 */ /* 0x000fe2000800063f */
[-C--:B------:R-:W-:Y:S02]  /*0490*/  IABS R5, R4.reuse ;  /* 0x0000000400057213 */ /* 0x080fe40000000000 */
[----:B------:R-:W-:Y:S01]  /*04a0*/  IABS R4, R4 ;  /* 0x0000000400047213 */ /* 0x000fe20000000000 */
[----:B------:R-:W-:-:S02]  /*04b0*/  ULOP3.LUT UR5, UR4, 0x40, URZ, 0xc0, !UPT ;  /* 0x0000004004057892 */ /* 0x000fc4000f8ec03f */
[----:B------:R-:W2:Y:S08]  /*04c0*/  I2F.RP R0, R5 ;  /* 0x0000000500007306 */ /* 0x000eb00000209400 */
[----:B-1----:R-:W-:Y:S08]  /*04d0*/  MUFU.RCP R6, R6 ;  /* 0x0000000600067308 */ /* 0x002ff00000001000 */
[----:B--2---:R-:W1:Y:S02]  /*04e0*/  MUFU.RCP R0, R0 ;  /* 0x0000000000007308 */ /* 0x004e640000001000 */
[----:B-1----:R-:W-:-:S02]  /*04f0*/  VIADD R2, R0, 0xffffffe ;  /* 0x0ffffffe00027836 */ /* 0x002fc40000000000 */
[----:B------:R-:W-:-:S04]  /*0500*/  IMAD.MOV R0, RZ, RZ, -R4 ;  /* 0x000000ffff007224 */ /* 0x000fc800078e0a04 */
[----:B------:R1:W2:Y:S02]  /*0510*/  F2I.FTZ.U32.TRUNC.NTZ R3, R2 ;  /* 0x0000000200037305 */ /* 0x0002a4000021f000 */
[----:B-1----:R-:W-:Y:S02]  /*0520*/  IMAD.MOV.U32 R2, RZ, RZ, RZ ;  /* 0x000000ffff027224 */ /* 0x002fe400078e00ff */
[----:B--2---:R-:W-:-:S04]  /*0530*/  IMAD.MOV R8, RZ, RZ, -R3 ;  /* 0x000000ffff087224 */ /* 0x004fc800078e0a03 */
[----:B------:R-:W-:-:S04]  /*0540*/  IMAD R7, R8, R5, RZ ;  /* 0x0000000508077224 */ /* 0x000fc800078e02ff */
[----:B------:R-:W-:Y:S02]  /*0550*/  IMAD.HI.U32 R2, R3, R7, R2 ;  /* 0x0000000703027227 */ /* 0x000fe400078e0002 */
[----:B------:R-:W1:Y:S04]  /*0560*/  I2F.RP R3, R17 ;  /* 0x0000001100037306 */ /* 0x000e680000209400 */
[----:B------:R-:W-:-:S04]  /*0570*/  IMAD.HI.U32 R2, R2, R9, RZ ;  /* 0x0000000902027227 */ /* 0x000fc800078e00ff */
[----:B------:R-:W-:-:S05]  /*0580*/  IMAD R0, R2, R0, R9 ;  /* 0x0000000002007224 */ /* 0x000fca00078e0209 */
[----:B------:R-:W-:Y:S01]  /*0590*/  ISETP.GT.U32.AND P1, PT, R5, R0, PT ;  /* 0x000000000500720c */ /* 0x000fe20003f24070 */
[----:B-1----:R-:W1:-:S12]  /*05a0*/  MUFU.RCP R3, R3 ;  /* 0x0000000300037308 */ /* 0x002e580000001000 */
[----:B------:R-:W-:Y:S02]  /*05b0*/  @!P1 IMAD.IADD R0, R0, 0x1, -R5 ;  /* 0x0000000100009824 */ /* 0x000fe400078e0a05 */
[----:B------:R-:W-:-:S03]  /*05c0*/  @!P1 VIADD R2, R2, 0x1 ;  /* 0x0000000102029836 */ /* 0x000fc60000000000 */
[----:B------:R-:W-:Y:S01]  /*05d0*/  ISETP.GE.U32.AND P0, PT, R0, R5, PT ;  /* 0x000000050000720c */ /* 0x000fe20003f06070 */
[----:B-1----:R-:W-:-:S04]  /*05e0*/  VIADD R4, R3, 0xffffffe ;  /* 0x0ffffffe03047836 */ /* 0x002fc80000000000 */
[----:B------:R1:W2:Y:S08]  /*05f0*/  F2I.FTZ.U32.TRUNC.NTZ R5, R4 ;  /* 0x0000000400057305 */ /* 0x0002b0000021f000 */
[----:B------:R-:W-:Y:S02]  /*0600*/  @P0 VIADD R2, R2, 0x1 ;  /* 0x0000000102020836 */ /* 0x000fe40000000000 */
[----:B-1----:R-:W-:-:S02]  /*0610*/  IMAD.MOV.U32 R4, RZ, RZ, RZ ;  /* 0x000000ffff047224 */ /* 0x002fc400078e00ff */
[----:B------:R-:W-:Y:S02]  /*0620*/  @!P2 IMAD.MOV R2, RZ, RZ, -R2 ;  /* 0x000000ffff02a224 */ /* 0x000fe400078e0a02 */
[----:B--2---:R-:W-:-:S03]  /*0630*/  IMAD.MOV R0, RZ, RZ, -R5 ;  /* 0x000000ffff007224 */ /* 0x004fc600078e0a05 */
[----:B------:R-:W-:Y:S01]  /*0640*/  R2UR UR6, R2 ;  /* 0x00000000020672ca */ /* 0x000fe200000e0000 */
[----:B------:R-:W-:Y:S02]  /*0650*/  VIADD R2, R6, 0xffffffe ;  /* 0x0ffffffe06027836 */ /* 0x000fe40000000000 */
[----:B------:R-:W-:Y:S02]  /*0660*/  IMAD R7, R0, R17, RZ ;  /* 0x0000001100077224 */ /* 0x000fe400078e02ff */
[----:B------:R1:W2:Y:S02]  /*0670*/  F2I.FTZ.U32.TRUNC.NTZ R3, R2 ;  /* 0x0000000200037305 */ /* 0x0002a4000021f000 */
[----:B------:R-:W-:Y:S02]  /*0680*/  IMAD.HI.U32 R4, R5, R7, R4 ;  /* 0x0000000705047227 */ /* 0x000fe400078e0004 */
[----:B------:R-:W-:-:S04]  /*0690*/  @!UP0 ULOP3.LUT UR6, URZ, UR10, URZ, 0x33, !UPT ;  /* 0x0000000a3f068292 */ /* 0x000fc8000f8e333f */
[----:B------:R-:W-:Y:S01]  /*06a0*/  USHF.L.U32 UR59, UR6, 0x6, URZ ;  /* 0x00000006063b7899 */ /* 0x000fe2000800063f */
[----:B-1----:R-:W-:-:S03]  /*06b0*/  IMAD.MOV.U32 R2, RZ, RZ, RZ ;  /* 0x000000ffff027224 */ /* 0x002fc600078e00ff */
[----:B------:R-:W-:Y:S02]  /*06c0*/  ULOP3.LUT UR8, UR59, 0x20, UR4, 0xf8, !UPT ;  /* 0x000000203b087892 */ /* 0x000fe4000f8ef804 */
[----:B------:R-:W-:Y:S01]  /*06d0*/  UIADD3 UR4, -UR6, URZ, URZ ;  /* 0x0000003f06047290 */ /* 0x000fe2000fffe13f */
[----:B--2---:R-:W-:Y:S01]  /*06e0*/  IMAD.MOV R8, RZ, RZ, -R3 ;  /* 0x000000ffff087224 */ /* 0x004fe200078e0a03 */
[----:B------:R-:W-:Y:S02]  /*06f0*/  ULOP3.LUT UR11, UR8, 0x1, URZ, 0xfc, !UPT ;  /* 0x00000001080b7892 */ /* 0x000fe4000f8efc3f */
[----:B------:R-:W-:Y:S02]  /*0700*/  ULOP3.LUT UR12, UR8, 0x2, URZ, 0xfc, !UPT ;  /* 0x00000002080c7892 */ /* 0x000fe4000f8efc3f */
[----:B------:R-:W-:Y:S01]  /*0710*/  IMAD.U32 R0, RZ, RZ, UR8 ;  /* 0x00000008ff007e24 */ /* 0x000fe2000f8e00ff */
[----:B------:R-:W-:Y:S01]  /*0720*/  ULOP3.LUT UR13, UR8, 0x3, URZ, 0xfc, !UPT ;  /* 0x00000003080d7892 */ /* 0x000fe2000f8efc3f */
[----:B------:R-:W-:Y:S01]  /*0730*/  IMAD.U32 R5, RZ, RZ, UR11 ;  /* 0x0000000bff057e24 */ /* 0x000fe2000f8e00ff */
[----:B------:R-:W-:-:S02]  /*0740*/  ULOP3.LUT UR14, UR8, 0x4, URZ, 0xfc, !UPT ;  /* 0x00000004080e7892 */ /* 0x000fc4000f8efc3f */
[----:B------:R-:W-:Y:S01]  /*0750*/  IABS R6, R0 ;  /* 0x0000000000067213 */ /* 0x000fe20000000000 */
[----:B------:R-:W-:Y:S01]  /*0760*/  IMAD.U32 R0, RZ, RZ, UR12 ;  /* 0x0000000cff007e24 */ /* 0x000fe2000f8e00ff */
[----:B------:R-:W-:Y:S01]  /*0770*/  ULOP3.LUT UR15, UR8, 0x5, URZ, 0xfc, !UPT ;  /* 0x00000005080f7892 */ /* 0x000fe2000f8efc3f */
[----:B------:R-:W-:Y:S01]  /*0780*/  IMAD.U32 R7, RZ, RZ, UR13 ;  /* 0x0000000dff077e24 */ /* 0x000fe2000f8e00ff */
[----:B------:R-:W-:Y:S01]  /*0790*/  IABS R9, R5 ;  /* 0x0000000500097213 */ /* 0x000fe20000000000 */
[----:B------:R-:W-:Y:S01]  /*07a0*/  IMAD.MOV.U32 R5, RZ, RZ, R8 ;  /* 0x000000ffff057224 */ /* 0x000fe200078e0008 */
[----:B------:R-:W-:Y:S01]  /*07b0*/  IABS R11, R0 ;  /* 0x00000000000b7213 */ /* 0x000fe20000000000 */
[C---:B------:R-:W-:Y:S01]  /*07c0*/  IMAD.HI.U32 R0, R4.reuse, R6, RZ ;  /* 0x0000000604007227 */ /* 0x040fe200078e00ff */
[----:B------:R-:W-:Y:S01]  /*07d0*/  IABS R12, R7 ;  /* 0x00000007000c7213 */ /* 0x000fe20000000000 */
[----:B------:R-:W-:Y:S02]  /*07e0*/  ULOP3.LUT UR16, UR8, 0x6, URZ, 0xfc, !UPT ;  /* 0x0000000608107892 */ /* 0x000fe4000f8efc3f */
[----:B------:R-:W-:Y:S01]  /*07f0*/  IMAD R7, R5, R46, RZ ;  /* 0x0000002e05077224 */ /* 0x000fe200078e02ff */
[----:B------:R-:W-:Y:S01]  /*0800*/  ULOP3.LUT UR17, UR8, 0x7, URZ, 0xfc, !UPT ;  /* 0x0000000708117892 */ /* 0x000fe2000f8efc3f */
[----:B------:R-:W-:Y:S01]  /*0810*/  IMAD.MOV R8, RZ, RZ, -R0 ;  /* 0x000000ffff087224 */ /* 0x000fe200078e0a00 */
[----:B------:R-:W-:Y:S01]  /*0820*/  ULOP3.LUT UR18, UR8, 0x8, URZ, 0xfc, !UPT ;  /* 0x0000000808127892 */ /* 0x000fe2000f8efc3f */
[----:B------:R-:W-:Y:S01]  /*0830*/  IMAD.HI.U32 R0, R4, R11, RZ ;  /* 0x0000000b04007227 */ /* 0x000fe200078e00ff */
[----:B------:R-:W-:-:S02]  /*0840*/  ULOP3.LUT UR19, UR8, 0x9, URZ, 0xfc, !UPT ;  /* 0x0000000908137892 */ /* 0x000fc4000f8efc3f */
[----:B------:R-:W-:Y:S01]  /*0850*/  ULOP3.LUT UR20, UR8, 0xa, URZ, 0xfc, !UPT ;  /* 0x0000000a08147892 */ /* 0x000fe2000f8efc3f */
[----:B------:R-:W-:Y:S01]  /*0860*/  IMAD.HI.U32 R2, R3, R7, R2 ;  /* 0x0000000703027227 */ /* 0x000fe200078e0002 */
[----:B------:R-:W-:Y:S02]  /*0870*/  ULOP3.LUT UR21, UR8, 0xb, URZ, 0xfc, !UPT ;  /* 0x0000000b08157892 */ /* 0x000fe4000f8efc3f */
[----:B------:R-:W-:Y:S01]  /*0880*/  ULOP3.LUT UR22, UR8, 0xc, URZ, 0xfc, !UPT ;  /* 0x0000000c08167892 */ /* 0x000fe2000f8efc3f */
[C---:B------:R-:W-:Y:S01]  /*0890*/  IMAD.HI.U32 R3, R4.reuse, R12, RZ ;  /* 0x0000000c04037227 */ /* 0x040fe200078e00ff */
[----:B------:R-:W-:Y:S02]  /*08a0*/  ULOP3.LUT UR23, UR8, 0xd, URZ, 0xfc, !UPT ;  /* 0x0000000d08177892 */ /* 0x000fe4000f8efc3f */
[----:B------:R-:W-:Y:S01]  /*08b0*/  ULOP3.LUT UR24, UR8, 0xe, URZ, 0xfc, !UPT ;  /* 0x0000000e08187892 */ /* 0x000fe2000f8efc3f */
[----:B------:R-:W-:Y:S01]  /*08c0*/  IMAD.MOV R0, RZ, RZ, -R0 ;  /* 0x000000ffff007224 */ /* 0x000fe200078e0a00 */
[----:B------:R-:W-:Y:S01]  /*08d0*/  ULOP3.LUT UR25, UR8, 0xf, URZ, 0xfc, !UPT ;  /* 0x0000000f08197892 */ /* 0x000fe2000f8efc3f */
[----:B------:R-:W-:Y:S01]  /*08e0*/  IMAD.HI.U32 R5, R4, R9, RZ ;  /* 0x0000000904057227 */ /* 0x000fe200078e00ff */
[----:B------:R-:W-:-:S02]  /*08f0*/  ULOP3.LUT UR27, UR8, 0x11, URZ, 0xfc, !UPT ;  /* 0x00000011081b7892 */ /* 0x000fc4000f8efc3f */
[----:B------:R-:W-:Y:S01]  /*0900*/  ULOP3.LUT UR26, UR8, 0x10, URZ, 0xfc, !UPT ;  /* 0x00000010081a7892 */ /* 0x000fe2000f8efc3f */
[----:B------:R-:W-:Y:S01]  /*0910*/  IMAD.MOV R3, RZ, RZ, -R3 ;  /* 0x000000ffff037224 */ /* 0x000fe200078e0a03 */
[----:B------:R-:W-:Y:S01]  /*0920*/  ULOP3.LUT UR28, UR8, 0x12, URZ, 0xfc, !UPT ;  /* 0x00000012081c7892 */ /* 0x000fe2000f8efc3f */
[C---:B------:R-:W-:Y:S01]  /*0930*/  IMAD R7, R17.reuse, R0, R11 ;  /* 0x0000000011077224 */ /* 0x040fe200078e020b */
[----:B------:R-:W-:Y:S01]  /*0940*/  ULOP3.LUT UR29, UR8, 0x13, URZ, 0xfc, !UPT ;  /* 0x00000013081d7892 */ /* 0x000fe2000f8efc3f */
[----:B------:R-:W-:Y:S01]  /*0950*/  IMAD.MOV R10, RZ, RZ, -R5 ;  /* 0x000000ffff0a7224 */ /* 0x000fe200078e0a05 */
[----:B------:R-:W-:Y:S01]  /*0960*/  ULOP3.LUT UR30, UR8, 0x14, URZ, 0xfc, !UPT ;  /* 0x00000014081e7892 */ /* 0x000fe2000f8efc3f */
[----:B------:R-:W-:Y:S01]  /*0970*/  IMAD.U32 R0, RZ, RZ, UR14 ;  /* 0x0000000eff007e24 */ /* 0x000fe2000f8e00ff */
[C---:B------:R-:W-:Y:S01]  /*0980*/  ISETP.GT.U32.AND P0, PT, R17.reuse, R7, PT ;  /* 0x000000071100720c */ /* 0x040fe20003f04070 */
[C---:B------:R-:W-:Y:S01]  /*0990*/  IMAD R5, R17.reuse, R8, R6 ;  /* 0x0000000811057224 */ /* 0x040fe200078e0206 */
[----:B------:R-:W-:Y:S01]  /*09a0*/  ULOP3.LUT UR31, UR8, 0x15, URZ, 0xfc, !UPT ;  /* 0x00000015081f7892 */ /* 0x000fe2000f8efc3f */
[C---:B------:R-:W-:Y:S01]  /*09b0*/  IMAD R8, R17.reuse, R3, R12 ;  /* 0x0000000311087224 */ /* 0x040fe200078e020c */
[----:B------:R-:W-:Y:S01]  /*09c0*/  ULOP3.LUT UR32, UR8, 0x16, URZ, 0xfc, !UPT ;  /* 0x0000001608207892 */ /* 0x000fe2000f8efc3f */
[C---:B------:R-:W-:Y:S01]  /*09d0*/  IMAD R6, R17.reuse, R10, R9 ;  /* 0x0000000a11067224 */ /* 0x040fe200078e0209 */
[----:B------:R-:W-:Y:S01]  /*09e0*/  IABS R9, R0 ;  /* 0x0000000000097213 */ /* 0x000fe20000000000 */
[----:B------:R-:W-:Y:S01]  /*09f0*/  IMAD.U32 R3, RZ, RZ, UR15 ;  /* 0x0000000fff037e24 */ /* 0x000fe2000f8e00ff */
[C---:B------:R-:W-:Y:S01]  /*0a00*/  ISETP.GT.U32.AND P5, PT, R17.reuse, R8, PT ;  /* 0x000000081100720c */ /* 0x040fe20003fa4070 */
[----:B------:R-:W-:Y:S01]  /*0a10*/  IMAD.U32 R0, RZ, RZ, UR16 ;  /* 0x00000010ff007e24 */ /* 0x000fe2000f8e00ff */
[C---:B------:R-:W-:Y:S01]  /*0a20*/  ISETP.GT.U32.AND P1, PT, R17.reuse, R5, PT ;  /* 0x000000051100720c */ /* 0x040fe20003f24070 */
[----:B------:R-:W-:Y:S01]  /*0a30*/  IMAD.U32 R10, RZ, RZ, UR18 ;  /* 0x00000012ff0a7e24 */ /* 0x000fe2000f8e00ff */
[----:B------:R-:W-:Y:S01]  /*0a40*/  IABS R11, R3 ;  /* 0x00000003000b7213 */ /* 0x000fe20000000000 */
[----:B------:R-:W-:Y:S01]  /*0a50*/  IMAD.U32 R3, RZ, RZ, UR17 ;  /* 0x00000011ff037e24 */ /* 0x000fe2000f8e00ff */
[----:B------:R-:W-:Y:S01]  /*0a60*/  IABS R13, R0 ;  /* 0x00000000000d7213 */ /* 0x000fe20000000000 */
[C---:B------:R-:W-:Y:S01]  /*0a70*/  IMAD.HI.U32 R0, R4.reuse, R9, RZ ;  /* 0x0000000904007227 */ /* 0x040fe200078e00ff */
[----:B------:R-:W-:Y:S01]  /*0a80*/  IABS R16, R10 ;  /* 0x0000000a00107213 */ /* 0x000fe20000000000 */
[----:B------:R-:W-:Y:S01]  /*0a90*/  ULOP3.LUT UR33, UR8, 0x17, URZ, 0xfc, !UPT ;  /* 0x0000001708217892 */ /* 0x000fe2000f8efc3f */
[----:B------:R-:W-:Y:S01]  /*0aa0*/  IABS R15, R3 ;  /* 0x00000003000f7213 */ /* 0x000fe20000000000 */
[----:B------:R-:W-:Y:S01]  /*0ab0*/  IMAD.HI.U32 R3, R4, R11, RZ ;  /* 0x0000000b04037227 */ /* 0x000fe200078e00ff */
[----:B------:R-:W-:Y:S01]  /*0ac0*/  ISETP.GT.U32.AND P6, PT, R17, R6, PT ;  /* 0x000000061100720c */ /* 0x000fe20003fc4070 */
[----:B------:R-:W-:-:S02]  /*0ad0*/  ULOP3.LUT UR34, UR8, 0x18, URZ, 0xfc, !UPT ;  /* 0x0000001808227892 */ /* 0x000fc4000f8efc3f */
[----:B------:R-:W-:Y:S01]  /*0ae0*/  IMAD.MOV R10, RZ, RZ, -R0 ;  /* 0x000000ffff0a7224 */ /* 0x000fe200078e0a00 */
[----:B------:R-:W-:Y:S01]  /*0af0*/  ULOP3.LUT UR35, UR8, 0x19, URZ, 0xfc, !UPT ;  /* 0x0000001908237892 */ /* 0x000fe2000f8efc3f */
[C---:B------:R-:W-:Y:S01]  /*0b00*/  IMAD.HI.U32 R0, R4.reuse, R13, RZ ;  /* 0x0000000d04007227 */ /* 0x040fe200078e00ff */
[----:B------:R-:W-:Y:S02]  /*0b10*/  ULOP3.LUT UR36, UR8, 0x1a, URZ, 0xfc, !UPT ;  /* 0x0000001a08247892 */ /* 0x000fe4000f8efc3f */
[----:B------:R-:W-:Y:S01]  /*0b20*/  ULOP3.LUT UR37, UR8, 0x1b, URZ, 0xfc, !UPT ;  /* 0x0000001b08257892 */ /* 0x000fe2000f8efc3f */
[----:B------:R-:W-:Y:S01]  /*0b30*/  IMAD.MOV R12, RZ, RZ, -R3 ;  /* 0x000000ffff0c7224 */ /* 0x000fe200078e0a03 */
[----:B------:R-:W-:Y:S01]  /*0b40*/  ULOP3.LUT UR6, UR8, 0x1c, URZ, 0xfc, !UPT ;  /* 0x0000001c08067892 */ /* 0x000fe2000f8efc3f */
[C---:B------:R-:W-:Y:S01]  /*0b50*/  IMAD.HI.U32 R3, R4.reuse, R15, RZ ;  /* 0x0000000f04037227 */ /* 0x040fe200078e00ff */
[----:B------:R-:W-:Y:S02]  /*0b60*/  ULOP3.LUT UR38, UR8, 0x1d, URZ, 0xfc, !UPT ;  /* 0x0000001d08267892 */ /* 0x000fe4000f8efc3f */
[----:B------:R-:W-:Y:S01]  /*0b70*/  UIMAD UR4, UR10, UR4, UR7 ;  /* 0x000000040a0472a4 */ /* 0x000fe2000f8e0207 */
[----:B------:R-:W-:Y:S01]  /*0b80*/  IMAD.MOV R14, RZ, RZ, -R0 ;  /* 0x000000ffff0e7224 */ /* 0x000fe200078e0a00 */
[----:B------:R-:W-:Y:S01]  /*0b90*/  ULOP3.LUT UR7, UR8, 0x1e, URZ, 0xfc, !UPT ;  /* 0x0000001e08077892 */ /* 0x000fe2000f8efc3f */
[----:B------:R-:W-:Y:S01]  /*0ba0*/  IMAD.HI.U32 R0, R4, R16, RZ ;  /* 0x0000001004007227 */ /* 0x000fe200078e00ff */
[----:B------:R-:W-:-:S02]  /*0bb0*/  UIADD3 UR4, UR9, UR4, URZ ;  /* 0x0000000409047290 */ /* 0x000fc4000fffe03f */
[----:B------:R-:W-:Y:S01]  /*0bc0*/  ULOP3.LUT UR9, UR8, 0x1f, URZ, 0xfc, !UPT ;  /* 0x0000001f08097892 */ /* 0x000fe2000f8efc3f */
[C---:B------:R-:W-:Y:S01]  /*0bd0*/  IMAD R9, R17.reuse, R10, R9 ;  /* 0x0000000a11097224 */ /* 0x040fe200078e0209 */
[----:B------:R-:W-:Y:S01]  /*0be0*/  ULEA UR4, UR4, UR5, 0x7 ;  /* 0x0000000504047291 */ /* 0x000fe2000f8e383f */
[C---:B------:R-:W-:Y:S02]  /*0bf0*/  IMAD R10, R17.reuse, R12, R11 ;  /* 0x0000000c110a7224 */ /* 0x040fe400078e020b */
[----:B------:R-:W-:Y:S01]  /*0c00*/  IMAD.MOV R12, RZ, RZ, -R3 ;  /* 0x000000ffff0c7224 */ /* 0x000fe200078e0a03 */
[C---:B------:R-:W-:Y:S01]  /*0c10*/  ISETP.GT.U32.AND P4, PT, R17.reuse, R9, PT ;  /* 0x000000091100720c */ /* 0x040fe20003f84070 */
[----:B------:R-:W-:Y:S01]  /*0c20*/  IMAD.MOV R0, RZ, RZ, -R0 ;  /* 0x000000ffff007224 */ /* 0x000fe200078e0a00 */
[C---:B------:R-:W-:Y:S01]  /*0c30*/  ISETP.GT.U32.AND P3, PT, R17.reuse, R10, PT ;  /* 0x0000000a1100720c */ /* 0x040fe20003f64070 */
[----:B------:R-:W-:Y:S01]  /*0c40*/  IMAD.U32 R3, RZ, RZ, UR19 ;  /* 0x00000013ff037e24 */ /* 0x000fe2000f8e00ff */
[----:B------:R-:W-:Y:S01]  /*0c50*/  UMOV UR5, 0x400 ;  /* 0x0000040000057882 */ /* 0x000fe20000000000 */
[C---:B------:R-:W-:Y:S01]  /*0c60*/  IMAD R11, R17.reuse, R14, R13 ;  /* 0x0000000e110b7224 */ /* 0x040fe200078e020d */
[----:B------:R-:W-:Y:S01]  /*0c70*/  ULEA UR5, UR39, UR5, 0x18 ;  /* 0x0000000527057291 */ /* 0x000fe2000f8ec03f */
[C---:B------:R-:W-:Y:S01]  /*0c80*/  IMAD R14, R17.reuse, R0, R16 ;  /* 0x00000000110e7224 */ /* 0x040fe200078e0210 */
[----:B------:R-:W-:Y:S01]  /*0c90*/  IABS R16, R3 ;  /* 0x0000000300107213 */ /* 0x000fe20000000000 */
[----:B------:R-:W-:Y:S01]  /*0ca0*/  IMAD.U32 R0, RZ, RZ, UR20 ;  /* 0x00000014ff007e24 */ /* 0x000fe2000f8e00ff */
[----:B------:R-:W-:Y:S01]  /*0cb0*/  ISETP.GT.U32.AND P2, PT, R17, R11, PT ;  /* 0x0000000b1100720c */ /* 0x000fe20003f44070 */
[----:B------:R-:W-:-:S02]  /*0cc0*/  IMAD.U32 R3, RZ, RZ, UR21 ;  /* 0x00000015ff037e24 */ /* 0x000fc4000f8e00ff */
[----:B------:R-:W-:Y:S01]  /*0cd0*/  IMAD.U32 R13, RZ, RZ, UR22 ;  /* 0x00000016ff0d7e24 */ /* 0x000fe2000f8e00ff */
[----:B------:R-:W-:Y:S01]  /*0ce0*/  IABS R18, R0 ;  /* 0x0000000000127213 */ /* 0x000fe20000000000 */
[----:B------:R-:W-:Y:S01]  /*0cf0*/  IMAD R12, R17, R12, R15 ;  /* 0x0000000c110c7224 */ /* 0x000fe200078e020f */
[----:B------:R-:W-:Y:S01]  /*0d00*/  IABS R20, R3 ;  /* 0x0000000300147213 */ /* 0x000fe20000000000 */
[----:B------:R-:W-:Y:S01]  /*0d10*/  IMAD.U32 R15, RZ, RZ, UR23 ;  /* 0x00000017ff0f7e24 */ /* 0x000fe2000f8e00ff */
[----:B------:R-:W-:Y:S01]  /*0d20*/  IABS R21, R13 ;  /* 0x0000000d00157213 */ /* 0x000fe20000000000 */
[----:B------:R-:W-:-:S03]  /*0d30*/  IMAD.HI.U32 R0, R4, R16, RZ ;  /* 0x0000001004007227 */ /* 0x000fc600078e00ff */
[----:B------:R-:W-:Y:S01]  /*0d40*/  IABS R23, R15 ;  /* 0x0000000f00177213 */ /* 0x000fe20000000000 */
[----:B------:R-:W-:Y:S02]  /*0d50*/  IMAD.MOV R13, RZ, RZ, -R0 ;  /* 0x000000ffff0d7224 */ /* 0x000fe400078e0a00 */
[----:B------:R-:W-:-:S04]  /*0d60*/  IMAD.HI.U32 R0, R4, R20, RZ ;  /* 0x0000001404007227 */ /* 0x000fc800078e00ff */
[----:B------:R-:W-:-:S04]  /*0d70*/  IMAD.HI.U32 R3, R4, R18, RZ ;  /* 0x0000001204037227 */ /* 0x000fc800078e00ff */
[----:B------:R-:W-:Y:S02]  /*0d80*/  IMAD R16, R17, R13, R16 ;  /* 0x0000000d11107224 */ /* 0x000fe400078e0210 */
[----:B------:R-:W-:Y:S02]  /*0d90*/  IMAD.MOV R0, RZ, RZ, -R0 ;  /* 0x000000ffff007224 */ /* 0x000fe400078e0a00 */
[----:B------:R-:W-:Y:S02]  /*0da0*/  IMAD.MOV R15, RZ, RZ, -R3 ;  /* 0x000000ffff0f7224 */ /* 0x000fe400078e0a03 */
[----:B------:R-:W-:-:S04]  /*0db0*/  IMAD.HI.U32 R13, R4, R23, RZ ;  /* 0x00000017040d7227 */ /* 0x000fc800078e00ff */
[----:B------:R-:W-:-:S04]  /*0dc0*/  IMAD.HI.U32 R3, R4, R21, RZ ;  /* 0x0000001504037227 */ /* 0x000fc800078e00ff */
[----:B------:R-:W-:Y:S02]  /*0dd0*/  IMAD R20, R17, R0, R20 ;  /* 0x0000000011147224 */ /* 0x000fe400078e0214 */
[----:B------:R-:W-:Y:S02]  /*0de0*/  IMAD.MOV R24, RZ, RZ, -R13 ;  /* 0x000000ffff187224 */ /* 0x000fe400078e0a0d */
[----:B------:R-:W-:Y:S02]  /*0df0*/  IMAD.U32 R0, RZ, RZ, UR24 ;  /* 0x00000018ff007e24 */ /* 0x000fe4000f8e00ff */
[----:B------:R-:W-:Y:S02]  /*0e00*/  IMAD.MOV R22, RZ, RZ, -R3 ;  /* 0x000000ffff167224 */ /* 0x000fe400078e0a03 */
[----:B------:R-:W-:Y:S02]  /*0e10*/  @!P5 IMAD.IADD R8, R8, 0x1, -R17 ;  /* 0x000000010808d824 */ /* 0x000fe400078e0a11 */
[----:B------:R-:W-:-:S02]  /*0e20*/  IMAD.U32 R3, RZ, RZ, UR25 ;  /* 0x00000019ff037e24 */ /* 0x000fc4000f8e00ff */
[----:B------:R-:W-:Y:S01]  /*0e30*/  IMAD R23, R17, R24, R23 ;  /* 0x0000001811177224 */ /* 0x000fe200078e0217 */
[----:B------:R-:W-:Y:S01]  /*0e40*/  IABS R24, R0 ;  /* 0x0000000000187213 */ /* 0x000fe20000000000 */
[--C-:B------:R-:W-:Y:S01]  /*0e50*/  @!P4 IMAD.IADD R9, R9, 0x1, -R17.reuse ;  /* 0x000000010909c824 */ /* 0x100fe200078e0a11 */
[----:B------:R-:W-:Y:S01]  /*0e60*/  ISETP.GT.U32.AND P4, PT, R17, R8, PT ;  /* 0x000000081100720c */ /* 0x000fe20003f84070 */
[----:B------:R-:W-:Y:S01]  /*0e70*/  IMAD.U32 R0, RZ, RZ, UR27 ;  /* 0x0000001bff007e24 */ /* 0x000fe2000f8e00ff */
[----:B------:R-:W-:Y:S01]  /*0e80*/  IABS R25, R3 ;  /* 0x0000000300197213 */ /* 0x000fe20000000000 */
[--C-:B------:R-:W-:Y:S02]  /*0e90*/  @!P1 IMAD.IADD R5, R5, 0x1, -R17.reuse ;  /* 0x0000000105059824 */ /* 0x100fe400078e0a11 */
[----:B------:R-:W-:Y:S01]  /*0ea0*/  @!P3 IMAD.IADD R10, R10, 0x1, -R17 ;  /* 0x000000010a0ab824 */ /* 0x000fe200078e0a11 */
[----:B------:R-:W-:Y:S01]  /*0eb0*/  IABS R27, R0 ;  /* 0x00000000001b7213 */ /* 0x000fe20000000000 */
[----:B------:R-:W-:Y:S01]  /*0ec0*/  IMAD.U32 R13, RZ, RZ, UR26 ;  /* 0x0000001aff0d7e24 */ /* 0x000fe2000f8e00ff */
[C---:B------:R-:W-:Y:S01]  /*0ed0*/  ISETP.GT.U32.AND P1, PT, R17.reuse, R5, PT ;  /* 0x000000051100720c */ /* 0x040fe20003f24070 */
[----:B------:R-:W-:Y:S01]  /*0ee0*/  IMAD.HI.U32 R0, R4, R24, RZ ;  /* 0x0000001804007227 */ /* 0x000fe200078e00ff */
[----:B------:R-:W-:-:S02]  /*0ef0*/  ISETP.GT.U32.AND P3, PT, R17, R9, PT ;  /* 0x000000091100720c */ /* 0x000fc40003f64070 */
[----:B------:R-:W-:Y:S01]  /*0f00*/  IABS R26, R13 ;  /* 0x0000000d001a7213 */ /* 0x000fe20000000000 */
[----:B------:R-:W-:Y:S02]  /*0f10*/  IMAD.U32 R19, RZ, RZ, UR28 ;  /* 0x0000001cff137e24 */ /* 0x000fe4000f8e00ff */
[----:B------:R-:W-:-:S03]  /*0f20*/  IMAD.HI.U32 R3, R4, R25, RZ ;  /* 0x0000001904037227 */ /* 0x000fc600078e00ff */
[----:B------:R-:W-:Y:S01]  /*0f30*/  IABS R28, R19 ;  /* 0x00000013001c7213 */ /* 0x000fe20000000000 */
[----:B------:R-:W-:Y:S02]  /*0f40*/  @!P0 IMAD.IADD R7, R7, 0x1, -R17 ;  /* 0x0000000107078824 */ /* 0x000fe400078e0a11 */
[C---:B------:R-:W-:Y:S02]  /*0f50*/  IMAD R18, R17.reuse, R15, R18 ;  /* 0x0000000f11127224 */ /* 0x040fe400078e0212 */
[C---:B------:R-:W-:Y:S01]  /*0f60*/  IMAD R21, R17.reuse, R22, R21 ;  /* 0x0000001611157224 */ /* 0x040fe200078e0215 */
[----:B------:R-:W-:Y:S01]  /*0f70*/  ISETP.GT.U32.AND P5, PT, R17, R7, PT ;  /* 0x000000071100720c */ /* 0x000fe20003fa4070 */
[----:B------:R-:W-:Y:S01]  /*0f80*/  @!P2 IMAD.IADD R11, R11, 0x1, -R17 ;  /* 0x000000010b0ba824 */ /* 0x000fe200078e0a11 */
[----:B------:R-:W-:Y:S01]  /*0f90*/  ISETP.GT.U32.AND P2, PT, R17, R10, PT ;  /* 0x0000000a1100720c */ /* 0x000fe20003f44070 */
[----:B------:R-:W-:Y:S02]  /*0fa0*/  IMAD.MOV R15, RZ, RZ, -R0 ;  /* 0x000000ffff0f7224 */ /* 0x000fe400078e0a00 */
[----:B------:R-:W-:-:S02]  /*0fb0*/  IMAD.MOV R22, RZ, RZ, -R3 ;  /* 0x000000ffff167224 */ /* 0x000fc400078e0a03 */
[----:B------:R-:W-:-:S04]  /*0fc0*/  IMAD.HI.U32 R0, R4, R27, RZ ;  /* 0x0000001b04007227 */ /* 0x000fc800078e00ff */
[--C-:B------:R-:W-:Y:S01]  /*0fd0*/  @!P6 IMAD.IADD R6, R6, 0x1, -R17.reuse ;  /* 0x000000010606e824 */ /* 0x100fe200078e0a11 */
[C---:B------:R-:W-:Y:S01]  /*0fe0*/  ISETP.GT.U32.AND P6, PT, R17.reuse, R11, PT ;  /* 0x0000000b1100720c */ /* 0x040fe20003fc4070 */
[----:B------:R-:W-:Y:S01]  /*0ff0*/  @!P4 IMAD.IADD R8, R8, 0x1, -R17 ;  /* 0x000000010808c824 */ /* 0x000fe200078e0a11 */
[C---:B------:R-:W-:Y:S01]  /*1000*/  ISETP.GT.U32.AND P4, PT, R17.reuse, R18, PT ;  /* 0x000000121100720c */ /* 0x040fe20003f84070 */
[C---:B------:R-:W-:Y:S01]  /*1010*/  IMAD R25, R17.reuse, R22, R25 ;  /* 0x0000001611197224 */ /* 0x040fe200078e0219 */
[----:B------:R-:W-:Y:S01]  /*1020*/  ISETP.GT.U32.AND P0, PT, R17, R6, PT ;  /* 0x000000061100720c */ /* 0x000fe20003f04070 */
[----:B------:R-:W-:Y:S02]  /*1030*/  IMAD.MOV R22, RZ, RZ, -R0 ;  /* 0x000000ffff167224 */ /* 0x000fe400078e0a00 */
[----:B------:R-:W-:Y:S02]  /*1040*/  IMAD.U32 R3, RZ, RZ, UR29 ;  /* 0x0000001dff037e24 */ /* 0x000fe4000f8e00ff */
[----:B------:R-:W-:-:S03]  /*1050*/  IMAD.HI.U32 R13, R4, R26, RZ ;  /* 0x0000001a040d7227 */ /* 0x000fc600078e00ff */
[----:B------:R-:W-:Y:S01]  /*1060*/  IABS R30, R3 ;  /* 0x00000003001e7213 */ /* 0x000fe20000000000 */
[----:B------:R-:W-:-:S04]  /*1070*/  IMAD.HI.U32 R0, R4, R28, RZ ;  /* 0x0000001c04007227 */ /* 0x000fc800078e00ff */
[----:B------:R-:W-:Y:S02]  /*1080*/  IMAD.MOV R13, RZ, RZ, -R13 ;  /* 0x000000ffff0d7224 */ /* 0x000fe400078e0a0d */
[----:B------:R-:W-:Y:S02]  /*1090*/  IMAD.MOV R0, RZ, RZ, -R0 ;  /* 0x000000ffff007224 */ /* 0x000fe400078e0a00 */
[----:B------:R-:W-:Y:S01]  /*10a0*/  @!P1 IMAD.IADD R5, R5, 0x1, -R17 ;  /* 0x0000000105059824 */ /* 0x000fe200078e0a11 */
[C---:B------:R-:W-:Y:S01]  /*10b0*/  ISETP.GT.U32.AND P1, PT, R17.reuse, R12, PT ;  /* 0x0000000c1100720c */ /* 0x040fe20003f24070 */
[----:B------:R-:W-:Y:S02]  /*10c0*/  IMAD.U32 R3, RZ, RZ, UR30 ;  /* 0x0000001eff037e24 */ /* 0x000fe4000f8e00ff */
[----:B------:R-:W-:Y:S02]  /*10d0*/  IMAD R27, R17, R22, R27 ;  /* 0x00000016111b7224 */ /* 0x000fe400078e021b */
[--C-:B------:R-:W-:Y:S01]  /*10e0*/  @!P3 IMAD.IADD R9, R9, 0x1, -R17.reuse ;  /* 0x000000010909b824 */ /* 0x100fe200078e0a11 */
[C---:B------:R-:W-:Y:S01]  /*10f0*/  ISETP.GT.U32.AND P3, PT, R17.reuse, R20, PT ;  /* 0x000000141100720c */ /* 0x040fe20003f64070 */
[----:B------:R-:W-:Y:S01]  /*1100*/  @!P2 IMAD.IADD R10, R10, 0x1, -R17 ;  /* 0x000000010a0aa824 */ /* 0x000fe200078e0a11 */
[C---:B------:R-:W-:Y:S01]  /*1110*/  ISETP.GT.U32.AND P2, PT, R17.reuse, R21, PT ;  /* 0x000000151100720c */ /* 0x040fe20003f44070 */
[C---:B------:R-:W-:Y:S01]  /*1120*/  IMAD R26, R17.reuse, R13, R26 ;  /* 0x0000000d111a7224 */ /* 0x040fe200078e021a */
[----:B------:R-:W-:Y:S01]  /*1130*/  IABS R32, R3 ;  /* 0x0000000300207213 */ /* 0x000fe20000000000 */
[----:B------:R-:W-:-:S02]  /*1140*/  IMAD R28, R17, R0, R28 ;  /* 0x00000000111c7224 */ /* 0x000fc400078e021c */
[----:B------:R-:W-:Y:S01]  /*1150*/  @!P5 IMAD.IADD R7, R7, 0x1, -R17 ;  /* 0x000000010707d824 */ /* 0x000fe200078e0a11 */
[C---:B------:R-:W-:Y:S01]  /*1160*/  ISETP.GT.U32.AND P5, PT, R17.reuse, R16, PT ;  /* 0x000000101100720c */ /* 0x040fe20003fa4070 */
[----:B------:R-:W-:Y:S02]  /*1170*/  IMAD R24, R17, R15, R24 ;  /* 0x0000000f11187224 */ /* 0x000fe400078e0218 */
[----:B------:R-:W-:Y:S02]  /*1180*/  IMAD.U32 R13, RZ, RZ, UR31 ;  /* 0x0000001fff0d7e24 */ /* 0x000fe4000f8e00ff */
[----:B------:R-:W-:-:S03]  /*1190*/  IMAD.HI.U32 R0, R4, R30, RZ ;  /* 0x0000001e04007227 */ /* 0x000fc600078e00ff */
[----:B------:R-:W-:Y:S01]  /*11a0*/  IABS R33, R13 ;  /* 0x0000000d00217213 */ /* 0x000fe20000000000 */
[----:B------:R-:W-:Y:S02]  /*11b0*/  IMAD.U32 R15, RZ, RZ, UR32 ;  /* 0x00000020ff0f7e24 */ /* 0x000fe4000f8e00ff */
[----:B------:R-:W-:Y:S02]  /*11c0*/  IMAD.U32 R19, RZ, RZ, UR33 ;  /* 0x00000021ff137e24 */ /* 0x000fe4000f8e00ff */
[--C-:B------:R-:W-:Y:S01]  /*11d0*/  @!P4 IMAD.IADD R18, R18, 0x1, -R17.reuse ;  /* 0x000000011212c824 */ /* 0x100fe200078e0a11 */
[C---:B------:R-:W-:Y:S01]  /*11e0*/  ISETP.GT.U32.AND P4, PT, R17.reuse, R27, PT ;  /* 0x0000001b1100720c */ /* 0x040fe20003f84070 */
[----:B------:R-:W-:Y:S01]  /*11f0*/  IMAD.MOV R3, RZ, RZ, -R0 ;  /* 0x000000ffff037224 */ /* 0x000fe200078e0a00 */
[----:B------:R-:W-:Y:S01]  /*1200*/  IABS R34, R15 ;  /* 0x0000000f00227213 */ /* 0x000fe20000000000 */
[----:B------:R-:W-:Y:S01]  /*1210*/  @!P0 IMAD.IADD R6, R6, 0x1, -R17 ;  /* 0x0000000106068824 */ /* 0x000fe200078e0a11 */
[----:B------:R-:W-:Y:S01]  /*1220*/  IABS R35, R19 ;  /* 0x0000001300237213 */ /* 0x000fe20000000000 */
[----:B------:R-:W-:Y:S01]  /*1230*/  IMAD.HI.U32 R0, R4, R32, RZ ;  /* 0x0000002004007227 */ /* 0x000fe200078e00ff */
[----:B------:R-:W-:-:S03]  /*1240*/  ISETP.GT.U32.AND P0, PT, R17, R14, PT ;  /* 0x0000000e1100720c */ /* 0x000fc60003f04070 */
[----:B------:R-:W-:Y:S02]  /*1250*/  IMAD R30, R17, R3, R30 ;  /* 0x00000003111e7224 */ /* 0x000fe400078e021e */
[--C-:B------:R-:W-:Y:S01]  /*1260*/  @!P6 IMAD.IADD R11, R11, 0x1, -R17.reuse ;  /* 0x000000010b0be824 */ /* 0x100fe200078e0a11 */
[C---:B------:R-:W-:Y:S01]  /*1270*/  ISETP.GT.U32.AND P6, PT, R17.reuse, R23, PT ;  /* 0x000000171100720c */ /* 0x040fe20003fc4070 */
[----:B------:R-:W-:Y:S01]  /*1280*/  @!P1 IMAD.IADD R12, R12, 0x1, -R17 ;  /* 0x000000010c0c9824 */ /* 0x000fe200078e0a11 */
[----:B------:R-:W-:Y:S01]  /*1290*/  ISETP.GT.U32.AND P1, PT, R17, R24, PT ;  /* 0x000000181100720c */ /* 0x000fe20003f24070 */
[----:B------:R-:W-:-:S04]  /*12a0*/  IMAD.HI.U32 R3, R4, R33, RZ ;  /* 0x0000002104037227 */ /* 0x000fc800078e00ff */
[----:B------:R-:W-:Y:S02]  /*12b0*/  IMAD.MOV R15, RZ, RZ, -R0 ;  /* 0x000000ffff0f7224 */ /* 0x000fe400078e0a00 */
[----:B------:R-:W-:-:S04]  /*12c0*/  IMAD.HI.U32 R0, R4, R34, RZ ;  /* 0x0000002204007227 */ /* 0x000fc800078e00ff */
[----:B------:R-:W-:-:S04]  /*12d0*/  IMAD.HI.U32 R13, R4, R35, RZ ;  /* 0x00000023040d7227 */ /* 0x000fc800078e00ff */
[--C-:B------:R-:W-:Y:S01]  /*12e0*/  @!P3 IMAD.IADD R20, R20, 0x1, -R17.reuse ;  /* 0x000000011414b824 */ /* 0x100fe200078e0a11 */
[----:B------:R-:W-:Y:S01]  /*12f0*/  ISETP.GT.U32.AND P3, PT, R17, R28, PT ;  /* 0x0000001c1100720c */ /* 0x000fe20003f64070 */
[--C-:B------:R-:W-:Y:S01]  /*1300*/  @!P2 IMAD.IADD R21, R21, 0x1, -R17.reuse ;  /* 0x000000011515a824 */ /* 0x100fe200078e0a11 */
[C---:B------:R-:W-:Y:S01]  /*1310*/  ISETP.GT.U32.AND P2, PT, R17.reuse, R30, PT ;  /* 0x0000001e1100720c */ /* 0x040fe20003f44070 */
[----:B------:R-:W-:Y:S01]  /*1320*/  @!P5 IMAD.IADD R16, R16, 0x1, -R17 ;  /* 0x000000011010d824 */ /* 0x000fe200078e0a11 */
[----:B------:R-:W-:Y:S01]  /*1330*/  ISETP.GT.U32.AND P5, PT, R17, R26, PT ;  /* 0x0000001a1100720c */ /* 0x000fe20003fa4070 */
[----:B------:R-:W-:Y:S02]  /*1340*/  IMAD.MOV R22, RZ, RZ, -R3 ;  /* 0x000000ffff167224 */ /* 0x000fe400078e0a03 */
[----:B------:R-:W-:Y:S02]  /*1350*/  IMAD.MOV R0, RZ, RZ, -R0 ;  /* 0x000000ffff007224 */ /* 0x000fe400078e0a00 */
[----:B------:R-:W-:-:S02]  /*1360*/  IMAD.MOV R36, RZ, RZ, -R13 ;  /* 0x000000ffff247224 */ /* 0x000fc400078e0a0d */
[----:B------:R-:W-:Y:S02]  /*1370*/  IMAD.U32 R3, RZ, RZ, UR34 ;  /* 0x00000022ff037e24 */ /* 0x000fe4000f8e00ff */
[----:B------:R-:W-:Y:S01]  /*1380*/  @!P4 IMAD.IADD R27, R27, 0x1, -R17 ;  /* 0x000000011b1bc824 */ /* 0x000fe200078e0a11 */
[C---:B------:R-:W-:Y:S01]  /*1390*/  ISETP.GT.U32.AND P4, PT, R17.reuse, R20, PT ;  /* 0x000000141100720c */ /* 0x040fe20003f84070 */
[C---:B------:R-:W-:Y:S02]  /*13a0*/  IMAD R34, R17.reuse, R0, R34 ;  /* 0x0000000011227224 */ /* 0x040fe400078e0222 */
[C---:B------:R-:W-:Y:S01]  /*13b0*/  IMAD R35, R17.reuse, R36, R35 ;  /* 0x0000002411237224 */ /* 0x040fe200078e0223 */
[----:B------:R-:W-:Y:S01]  /*13c0*/  IABS R36, R3 ;  /* 0x0000000300247213 */ /* 0x000fe20000000000 */
[----:B------:R-:W-:Y:S01]  /*13d0*/  @!P0 IMAD.IADD R14, R14, 0x1, -R17 ;  /* 0x000000010e0e8824 */ /* 0x000fe200078e0a11 */
[----:B------:R-:W-:Y:S01]  /*13e0*/  ISETP.GT.U32.AND P0, PT, R17, R25, PT ;  /* 0x000000191100720c */ /* 0x000fe20003f04070 */
[----:B------:R-:W-:-:S02]  /*13f0*/  IMAD.U32 R0, RZ, RZ, UR35 ;  /* 0x00000023ff007e24 */ /* 0x000fc4000f8e00ff */
[----:B------:R-:W-:Y:S02]  /*1400*/  IMAD.U32 R3, RZ, RZ, UR36 ;  /* 0x00000024ff037e24 */ /* 0x000fe4000f8e00ff */
[--C-:B------:R-:W-:Y:S01]  /*1410*/  @!P6 IMAD.IADD R23, R23, 0x1, -R17.reuse ;  /* 0x000000011717e824 */ /* 0x100fe200078e0a11 */
[----:B------:R-:W-:Y:S01]  /*1420*/  IABS R37, R0 ;  /* 0x0000000000257213 */ /* 0x000fe20000000000 */
[----:B------:R-:W-:Y:S01]  /*1430*/  @!P1 IMAD.IADD R24, R24, 0x1, -R17 ;  /* 0x0000000118189824 */ /* 0x000fe200078e0a11 */
[C---:B------:R-:W-:Y:S01]  /*1440*/  ISETP.GT.U32.AND P1, PT, R17.reuse, R14, PT ;  /* 0x0000000e1100720c */ /* 0x040fe20003f24070 */
[C---:B------:R-:W-:Y:S01]  /*1450*/  IMAD R32, R17.reuse, R15, R32 ;  /* 0x0000000f11207224 */ /* 0x040fe200078e0220 */
[----:B------:R-:W-:Y:S01]  /*1460*/  IABS R38, R3 ;  /* 0x0000000300267213 */ /* 0x000fe20000000000 */
[----:B------:R-:W-:Y:S01]  /*1470*/  IMAD.HI.U32 R0, R4, R36, RZ ;  /* 0x0000002404007227 */ /* 0x000fe200078e00ff */
[----:B------:R-:W-:-:S03]  /*1480*/  ISETP.GT.U32.AND P6, PT, R17, R12, PT ;  /* 0x0000000c1100720c */ /* 0x000fc60003fc4070 */
[----:B------:R-:W-:Y:S02]  /*1490*/  IMAD.U32 R15, RZ, RZ, UR37 ;  /* 0x00000025ff0f7e24 */ /* 0x000fe4000f8e00ff */
[--C-:B------:R-:W-:Y:S01]  /*14a0*/  @!P2 IMAD.IADD R30, R30, 0x1, -R17.reuse ;  /* 0x000000011e1ea824 */ /* 0x100fe200078e0a11 */
[C---:B------:R-:W-:Y:S01]  /*14b0*/  ISETP.GT.U32.AND P2, PT, R17.reuse, R23, PT ;  /* 0x000000171100720c */ /* 0x040fe20003f44070 */
[----:B------:R-:W-:Y:S01]  /*14c0*/  @!P5 IMAD.IADD R26, R26, 0x1, -R17 ;  /* 0x000000011a1ad824 */ /* 0x000fe200078e0a11 */
[----:B------:R-:W-:Y:S01]  /*14d0*/  ISETP.GT.U32.AND P5, PT, R17, R18, PT ;  /* 0x000000121100720c */ /* 0x000fe20003fa4070 */
[----:B------:R-:W-:Y:S01]  /*14e0*/  IMAD.HI.U32 R3, R4, R37, RZ ;  /* 0x0000002504037227 */ /* 0x000fe200078e00ff */
[----:B------:R-:W-:-:S03]  /*14f0*/  IABS R39, R15 ;  /* 0x0000000f00277213 */ /* 0x000fc60000000000 */
[----:B------:R-:W-:Y:S02]  /*1500*/  IMAD.MOV R13, RZ, RZ, -R0 ;  /* 0x000000ffff0d7224 */ /* 0x000fe400078e0a00 */
[----:B------:R-:W-:Y:S01]  /*1510*/  @!P4 IMAD.IADD R20, R20, 0x1, -R17 ;  /* 0x000000011414c824 */ /* 0x000fe200078e0a11 */
[----:B------:R-:W-:Y:S01]  /*1520*/  ISETP.GT.U32.AND P4, PT, R17, R27, PT ;  /* 0x0000001b1100720c */ /* 0x000fe20003f84070 */
[----:B------:R-:W-:-:S04]  /*1530*/  IMAD.HI.U32 R0, R4, R38, RZ ;  /* 0x0000002604007227 */ /* 0x000fc800078e00ff */
[C---:B------:R-:W-:Y:S02]  /*1540*/  IMAD R33, R17.reuse, R22, R33 ;  /* 0x0000001611217224 */ /* 0x040fe400078e0221 */
[----:B------:R-:W-:Y:S02]  /*1550*/  IMAD.MOV R22, RZ, RZ, -R3 ;  /* 0x000000ffff167224 */ /* 0x000fe400078e0a03 */
[----:B------:R-:W-:Y:S02]  /*1560*/  IMAD.MOV R3, RZ, RZ, -R0 ;  /* 0x000000ffff037224 */ /* 0x000fe400078e0a00 */
[----:B------:R-:W-:Y:S02]  /*1570*/  IMAD R36, R17, R13, R36 ;  /* 0x0000000d11247224 */ /* 0x000fe400078e0224 */
[----:B------:R-:W-:-:S04]  /*1580*/  IMAD.HI.U32 R0, R4, R39, RZ ;  /* 0x0000002704007227 */ /* 0x000fc800078e00ff */
[--C-:B------:R-:W-:Y:S01]  /*1590*/  @!P0 IMAD.IADD R25, R25, 0x1, -R17.reuse ;  /* 0x0000000119198824 */ /* 0x100fe200078e0a11 */
[C---:B------:R-:W-:Y:S01]  /*15a0*/  ISETP.GT.U32.AND P0, PT, R17.reuse, R16, PT ;  /* 0x000000101100720c */ /* 0x040fe20003f04070 */
[----:B------:R-:W-:Y:S02]  /*15b0*/  IMAD.U32 R13, RZ, RZ, UR6 ;  /* 0x00000006ff0d7e24 */ /* 0x000fe4000f8e00ff */
[--C-:B------:R-:W-:Y:S01]  /*15c0*/  @!P3 IMAD.IADD R28, R28, 0x1, -R17.reuse ;  /* 0x000000011c1cb824 */ /* 0x100fe200078e0a11 */
[C---:B------:R-:W-:Y:S01]  /*15d0*/  ISETP.GT.U32.AND P3, PT, R17.reuse, R21, PT ;  /* 0x000000151100720c */ /* 0x040fe20003f64070 */
[----:B------:R-:W-:Y:S01]  /*15e0*/  @!P1 IMAD.IADD R14, R14, 0x1, -R17 ;  /* 0x000000010e0e9824 */ /* 0x000fe200078e0a11 */
[C---:B------:R-:W-:Y:S01]  /*15f0*/  ISETP.GT.U32.AND P1, PT, R17.reuse, R24, PT ;  /* 0x000000181100720c */ /* 0x040fe20003f24070 */
[----:B------:R-:W-:Y:S01]  /*1600*/  IMAD R38, R17, R3, R38 ;  /* 0x0000000311267224 */ /* 0x000fe200078e0226 */
[----:B------:R-:W-:Y:S01]  /*1610*/  IABS R40, R13 ;  /* 0x0000000d00287213 */ /* 0x000fe20000000000 */
[----:B------:R-:W-:-:S02]  /*1620*/  IMAD.U32 R3, RZ, RZ, UR38 ;  /* 0x00000026ff037e24 */ /* 0x000fc4000f8e00ff */
[----:B------:R-:W-:Y:S02]  /*1630*/  IMAD.MOV R0, RZ, RZ, -R0 ;  /* 0x000000ffff007224 */ /* 0x000fe400078e0a00 */
[--C-:B------:R-:W-:Y:S01]  /*1640*/  @!P2 IMAD.IADD R23, R23, 0x1, -R17.reuse ;  /* 0x000000011717a824 */ /* 0x100fe200078e0a11 */
[C---:B------:R-:W-:Y:S01]  /*1650*/  ISETP.GT.U32.AND P2, PT, R17.reuse, R32, PT ;  /* 0x000000201100720c */ /* 0x040fe20003f44070 */
[----:B------:R-:W-:Y:S01]  /*1660*/  @!P5 IMAD.IADD R18, R18, 0x1, -R17 ;  /* 0x000000011212d824 */ /* 0x000fe200078e0a11 */
[C---:B------:R-:W-:Y:S01]  /*1670*/  ISETP.GT.U32.AND P5, PT, R17.reuse, R26, PT ;  /* 0x0000001a1100720c */ /* 0x040fe20003fa4070 */
[----:B------:R-:W-:Y:S01]  /*1680*/  IMAD R39, R17, R0, R39 ;  /* 0x0000000011277224 */ /* 0x000fe200078e0227 */
[----:B------:R-:W-:Y:S01]  /*1690*/  IABS R41, R3 ;  /* 0x0000000300297213 */ /* 0x000fe20000000000 */
[----:B------:R-:W-:Y:S01]  /*16a0*/  @!P4 IMAD.IADD R27, R27, 0x1, -R17 ;  /* 0x000000011b1bc824 */ /* 0x000fe200078e0a11 */
[----:B------:R-:W-:Y:S01]  /*16b0*/  LOP3.LUT R0, R44, 0x3f, RZ, 0xc0, !PT ;  /* 0x0000003f2c007812 */ /* 0x000fe200078ec0ff */
[----:B------:R-:W-:Y:S01]  /*16c0*/  IMAD.U32 R15, RZ, RZ, UR7 ;  /* 0x00000007ff0f7e24 */ /* 0x000fe2000f8e00ff */
[----:B------:R-:W-:Y:S01]  /*16d0*/  ISETP.GT.U32.AND P4, PT, R17, R36, PT ;  /* 0x000000241100720c */ /* 0x000fe20003f84070 */
[----:B------:R-:W-:-:S03]  /*16e0*/  IMAD.HI.U32 R3, R4, R40, RZ ;  /* 0x0000002804037227 */ /* 0x000fc600078e00ff */
[----:B------:R-:W-:Y:S01]  /*16f0*/  IABS R42, R15 ;  /* 0x0000000f002a7213 */ /* 0x000fe20000000000 */
[----:B------:R-:W-:Y:S02]  /*1700*/  IMAD.U32 R19, RZ, RZ, UR9 ;  /* 0x00000009ff137e24 */ /* 0x000fe4000f8e00ff */
[----:B------:R-:W-:-:S03]  /*1710*/  IMAD.HI.U32 R13, R4, R41, RZ ;  /* 0x00000029040d7227 */ /* 0x000fc600078e00ff */
[----:B------:R-:W-:Y:S01]  /*1720*/  IABS R43, R19 ;  /* 0x00000013002b7213 */ /* 0x000fe20000000000 */
[----:B------:R-:W-:Y:S01]  /*1730*/  VIADD R54, R0, UR4 ;  /* 0x0000000400367c36 */ /* 0x000fe20008000000 */
[----:B------:R-:W-:Y:S01]  /*1740*/  ULDC UR4, c[0x0][0x240] ;  /* 0x0000900000047ab9 */ /* 0x000fe20000000800 */
[----:B------:R-:W-:Y:S01]  /*1750*/  @!P0 IMAD.IADD R16, R16, 0x1, -R17 ;  /* 0x0000000110108824 */ /* 0x000fe200078e0a11 */
[----:B------:R-:W-:Y:S01]  /*1760*/  ISETP.GT.U32.AND P0, PT, R17, R25, PT ;  /* 0x000000191100720c */ /* 0x000fe20003f04070 */
[----:B------:R-:W-:Y:S01]  /*1770*/  IMAD.MOV R3, RZ, RZ, -R3 ;  /* 0x000000ffff037224 */ /* 0x000fe200078e0a03 */
[----:B------:R-:W-:Y:S01]  /*1780*/  STL [R1+0x3c], R54 ;  /* 0x00003c3601007387 */ /* 0x000fe20000100800 */
[--C-:B------:R-:W-:Y:S01]  /*1790*/  @!P3 IMAD.IADD R21, R21, 0x1, -R17.reuse ;  /* 0x000000011515b824 */ /* 0x100fe200078e0a11 */
[C---:B------:R-:W-:Y:S01]  /*17a0*/  ISETP.GT.U32.AND P3, PT, R17.reuse, R28, PT ;  /* 0x0000001c1100720c */ /* 0x040fe20003f64070 */
[----:B------:R-:W-:Y:S01]  /*17b0*/  @!P1 IMAD.IADD R24, R24, 0x1, -R17 ;  /* 0x0000000118189824 */ /* 0x000fe200078e0a11 */
[C---:B------:R-:W-:Y:S01]  /*17c0*/  ISETP.GT.U32.AND P1, PT, R17.reuse, R33, PT ;  /* 0x000000211100720c */ /* 0x040fe20003f24070 */
[----:B------:R-:W-:-:S02]  /*17d0*/  IMAD R37, R17, R22, R37 ;  /* 0x0000001611257224 */ /* 0x000fc400078e0225 */
[----:B------:R-:W-:Y:S01]  /*17e0*/  IMAD.MOV R22, RZ, RZ, -R13 ;  /* 0x000000ffff167224 */ /* 0x000fe200078e0a0d */
[----:B------:R-:W-:Y:S01]  /*17f0*/  IABS R13, R54 ;  /* 0x00000036000d7213 */ /* 0x000fe20000000000 */
[--C-:B------:R-:W-:Y:S01]  /*1800*/  @!P2 IMAD.IADD R32, R32, 0x1, -R17.reuse ;  /* 0x000000012020a824 */ /* 0x100fe200078e0a11 */
[C---:B------:R-:W-:Y:S01]  /*1810*/  ISETP.GT.U32.AND P2, PT, R17.reuse, R39, PT ;  /* 0x000000271100720c */ /* 0x040fe20003f44070 */
[C---:B------:R-:W-:Y:S02]  /*1820*/  IMAD R40, R17.reuse, R3, R40 ;  /* 0x0000000311287224 */ /* 0x040fe400078e0228 */
[----:B------:R-:W-:Y:S01]  /*1830*/  @!P5 IMAD.IADD R26, R26, 0x1, -R17 ;  /* 0x000000011a1ad824 */ /* 0x000fe200078e0a11 */
[----:B------:R-:W-:Y:S01]  /*1840*/  ISETP.GT.U32.AND P5, PT, R17, R35, PT ;  /* 0x000000231100720c */ /* 0x000fe20003fa4070 */
[----:B------:R-:W-:-:S04]  /*1850*/  IMAD.HI.U32 R3, R4, R42, RZ ;  /* 0x0000002a04037227 */ /* 0x000fc800078e00ff */
[----:B------:R-:W-:-:S04]  /*1860*/  IMAD.HI.U32 R4, R4, R43, RZ ;  /* 0x0000002b04047227 */ /* 0x000fc800078e00ff */
[----:B------:R-:W-:Y:S01]  /*1870*/  @!P4 IMAD.IADD R36, R36, 0x1, -R17 ;  /* 0x000000012424c824 */ /* 0x000fe200078e0a11 */
[----:B------:R-:W-:Y:S01]  /*1880*/  ISETP.GT.U32.AND P4, PT, R17, R32, PT ;  /* 0x000000201100720c */ /* 0x000fe20003f84070 */
[----:B------:R-:W-:-:S04]  /*1890*/  IMAD.HI.U32 R2, R2, R13, RZ ;  /* 0x0000000d02027227 */ /* 0x000fc800078e00ff */
[----:B------:R-:W-:Y:S02]  /*18a0*/  IMAD.MOV R4, RZ, RZ, -R4 ;  /* 0x000000ffff047224 */ /* 0x000fe400078e0a04 */
[----:B------:R-:W-:Y:S02]  /*18b0*/  IMAD.MOV R2, RZ, RZ, -R2 ;  /* 0x000000ffff027224 */ /* 0x000fe400078e0a02 */
[--C-:B------:R-:W-:Y:S01]  /*18c0*/  @!P6 IMAD.IADD R12, R12, 0x1, -R17.reuse ;  /* 0x000000010c0ce824 */ /* 0x100fe200078e0a11 */
[----:B------:R-:W-:Y:S01]  /*18d0*/  ISETP.GT.U32.AND P6, PT, R17, R30, PT ;  /* 0x0000001e1100720c */ /* 0x000fe20003fc4070 */
[----:B------:R-:W-:Y:S01]  /*18e0*/  @!P0 IMAD.IADD R25, R25, 0x1, -R17 ;  /* 0x0000000119198824 */ /* 0x000fe200078e0a11 */
[C---:B------:R-:W-:Y:S01]  /*18f0*/  ISETP.GT.U32.AND P0, PT, R17.reuse, R34, PT ;  /* 0x000000221100720c */ /* 0x040fe20003f04070 */
[C---:B------:R-:W-:Y:S02]  /*1900*/  IMAD R43, R17.reuse, R4, R43 ;  /* 0x00000004112b7224 */ /* 0x040fe400078e022b */
[--C-:B------:R-:W-:Y:S01]  /*1910*/  @!P3 IMAD.IADD R28, R28, 0x1, -R17.reuse ;  /* 0x000000011c1cb824 */ /* 0x100fe200078e0a11 */
[----:B------:R-:W-:Y:S01]  /*1920*/  ISETP.GT.U32.AND P3, PT, R17, R37, PT ;  /* 0x000000251100720c */ /* 0x000fe20003f64070 */
[----:B------:R-:W-:Y:S01]  /*1930*/  @!P1 IMAD.IADD R33, R33, 0x1, -R17 ;  /* 0x0000000121219824 */ /* 0x000fe200078e0a11 */
[----:B------:R-:W-:Y:S01]  /*1940*/  ISETP.GT.U32.AND P1, PT, R17, R40, PT ;  /* 0x000000281100720c */ /* 0x000fe20003f24070 */
[----:B------:R-:W-:-:S02]  /*1950*/  IMAD R13, R46, R2, R13 ;  /* 0x000000022e0d7224 */ /* 0x000fc400078e020d */
[----:B------:R-:W-:Y:S01]  /*1960*/  @!P5 IMAD.IADD R35, R35, 0x1, -R17 ;  /* 0x000000012323d824 */ /* 0x000fe200078e0a11 */
[C---:B------:R-:W-:Y:S01]  /*1970*/  ISETP.GT.U32.AND P5, PT, R17.reuse, R43, PT ;  /* 0x0000002b1100720c */ /* 0x040fe20003fa4070 */
[----:B------:R-:W-:Y:S02]  /*1980*/  IMAD.MOV R3, RZ, RZ, -R3 ;  /* 0x000000ffff037224 */ /* 0x000fe400078e0a03 */
[----:B------:R-:W-:Y:S01]  /*1990*/  @!P4 IMAD.IADD R32, R32, 0x1, -R17 ;  /* 0x000000012020c824 */ /* 0x000fe200078e0a11 */
[----:B------:R-:W-:Y:S01]  /*19a0*/  ISETP.GT.U32.AND P4, PT, R46, R13, PT ;  /* 0x0000000d2e00720c */ /* 0x000fe20003f84070 */
[C---:B------:R-:W-:Y:S02]  /*19b0*/  IMAD R41, R17.reuse, R22, R41 ;  /* 0x0000001611297224 */ /* 0x040fe400078e0229 */
[C---:B------:R-:W-:Y:S01]  /*19c0*/  IMAD R42, R17.reuse, R3, R42 ;  /* 0x00000003112a7224 */ /* 0x040fe200078e022a */
[----:B------:R-:W-:Y:S01]  /*19d0*/  LOP3.LUT R3, R44, 0x40, RZ, 0xc0, !PT ;  /* 0x000000402c037812 */ /* 0x000fe200078ec0ff */
[--C-:B------:R-:W-:Y:S01]  /*19e0*/  @!P6 IMAD.IADD R30, R30, 0x1, -R17.reuse ;  /* 0x000000011e1ee824 */ /* 0x100fe200078e0a11 */
[C---:B------:R-:W-:Y:S01]  /*19f0*/  ISETP.GT.U32.AND P6, PT, R17.reuse, R38, PT ;  /* 0x000000261100720c */ /* 0x040fe20003fc4070 */
[--C-:B------:R-:W-:Y:S01]  /*1a00*/  @!P0 IMAD.IADD R34, R34, 0x1, -R17.reuse ;  /* 0x0000000122228824 */ /* 0x100fe200078e0a11 */
[----:B------:R-:W-:Y:S01]  /*1a10*/  ISETP.GT.U32.AND P0, PT, R17, R41, PT ;  /* 0x000000291100720c */ /* 0x000fe20003f04070 */
[--C-:B------:R-:W-:Y:S01]  /*1a20*/  @!P3 IMAD.IADD R37, R37, 0x1, -R17.reuse ;  /* 0x000000012525b824 */ /* 0x100fe200078e0a11 */
[C---:B------:R-:W-:Y:S01]  /*1a30*/  ISETP.GT.U32.AND P3, PT, R17.reuse, R42, PT ;  /* 0x0000002a1100720c */ /* 0x040fe20003f64070 */
[--C-:B------:R-:W-:Y:S01]  /*1a40*/  @!P1 IMAD.IADD R40, R40, 0x1, -R17.reuse ;  /* 0x0000000128289824 */ /* 0x100fe200078e0a11 */
[----:B------:R-:W-:Y:S01]  /*1a50*/  ISETP.GT.U32.AND P1, PT, R17, R35, PT ;  /* 0x000000231100720c */ /* 0x000fe20003f24070 */
[----:B------:R-:W-:Y:S01]  /*1a60*/  @!P5 IMAD.IADD R43, R43, 0x1, -R17 ;  /* 0x000000012b2bd824 */ /* 0x000fe200078e0a11 */
[----:B------:R-:W-:Y:S01]  /*1a70*/  ISETP.GT.U32.AND P5, PT, R17, R37, PT ;  /* 0x000000251100720c */ /* 0x000fe20003fa4070 */
[----:B------:R-:W-:-:S02]  /*1a80*/  @!P4 IMAD.IADD R13, R13, 0x1, -R46 ;  /* 0x000000010d0dc824 */ /* 0x000fc400078e0a2e */
[--C-:B------:R-:W-:Y:S01]  /*1a90*/  @!P2 IMAD.IADD R39, R39, 0x1, -R17.reuse ;  /* 0x000000012727a824 */ /* 0x100fe200078e0a11 */
[----:B------:R-:W-:Y:S01]  /*1aa0*/  ISETP.GT.U32.AND P2, PT, R17, R34, PT ;  /* 0x000000221100720c */ /* 0x000fe20003f44070 */
[--C-:B------:R-:W-:Y:S01]  /*1ab0*/  @!P6 IMAD.IADD R38, R38, 0x1, -R17.reuse ;  /* 0x000000012626e824 */ /* 0x100fe200078e0a11 */
[----:B------:R-:W-:Y:S01]  /*1ac0*/  ISETP.GT.U32.AND P4, PT, R46, R13, PT ;  /* 0x0000000d2e00720c */ /* 0x000fe20003f84070 */
[--C-:B------:R-:W-:Y:S01]  /*1ad0*/  @!P0 IMAD.IADD R41, R41, 0x1, -R17.reuse ;  /* 0x0000000129298824 */ /* 0x100fe200078e0a11 */
[C---:B------:R-:W-:Y:S01]  /*1ae0*/  ISETP.GT.U32.AND P6, PT, R17.reuse, R33, PT ;  /* 0x000000211100720c */ /* 0x040fe20003fc4070 */
[--C-:B------:R-:W-:Y:S01]  /*1af0*/  @!P3 IMAD.IADD R42, R42, 0x1, -R17.reuse ;  /* 0x000000012a2ab824 */ /* 0x100fe200078e0a11 */
[----:B------:R-:W-:Y:S01]  /*1b00*/  ISETP.GT.U32.AND P0, PT, R17, R36, PT ;  /* 0x000000241100720c */ /* 0x000fe20003f04070 */
[--C-:B------:R-:W-:Y:S01]  /*1b10*/  @!P1 IMAD.IADD R35, R35, 0x1, -R17.reuse ;  /* 0x0000000123239824 */ /* 0x100fe200078e0a11 */
[----:B------:R-:W-:Y:S01]  /*1b20*/  ISETP.GT.U32.AND P1, PT, R17, R40, PT ;  /* 0x000000281100720c */ /* 0x000fe20003f24070 */
[----:B------:R-:W-:Y:S01]  /*1b30*/  @!P5 IMAD.IADD R37, R37, 0x1, -R17 ;  /* 0x000000012525d824 */ /* 0x000fe200078e0a11 */
[C---:B------:R-:W-:Y:S01]  /*1b40*/  ISETP.GT.U32.AND P5, PT, R17.reuse, R42, PT ;  /* 0x0000002a1100720c */ /* 0x040fe20003fa4070 */
[C---:B------:R-:W-:Y:S01]  /*1b50*/  IMAD.SHL.U32 R2, R44.reuse, 0x80, RZ ;  /* 0x000000802c027824 */ /* 0x040fe200078e00ff */
[----:B------:R-:W-:Y:S01]  /*1b60*/  ISETP.GT.U32.AND P3, PT, R17, R38, PT ;  /* 0x000000261100720c */ /* 0x000fe20003f64070 */
[----:B------:R-:W-:-:S02]  /*1b70*/  IMAD.SHL.U32 R15, R44, 0x4, RZ ;  /* 0x000000042c0f7824 */ /* 0x000fc400078e00ff */
[----:B------:R-:W-:Y:S01]  /*1b80*/  @!P4 IMAD.IADD R13, R13, 0x1, -R46 ;  /* 0x000000010d0dc824 */ /* 0x000fe200078e0a2e */
[----:B------:R-:W-:Y:S01]  /*1b90*/  ISETP.LE.AND P4, PT, RZ, UR12, PT ;  /* 0x0000000cff007c0c */ /* 0x000fe2000bf83270 */
[--C-:B------:R-:W-:Y:S01]  /*1ba0*/  @!P6 IMAD.IADD R33, R33, 0x1, -R17.reuse ;  /* 0x000000012121e824 */ /* 0x100fe200078e0a11 */
[C---:B------:R-:W-:Y:S01]  /*1bb0*/  ISETP.GT.U32.AND P6, PT, R17.reuse, R41, PT ;  /* 0x000000291100720c */ /* 0x040fe20003fc4070 */
[--C-:B------:R-:W-:Y:S01]  /*1bc0*/  @!P2 IMAD.IADD R34, R34, 0x1, -R17.reuse ;  /* 0x000000012222a824 */ /* 0x100fe200078e0a11 */
[C---:B------:R-:W-:Y:S01]  /*1bd0*/  ISETP.GT.U32.AND P2, PT, R17.reuse, R39, PT ;  /* 0x000000271100720c */ /* 0x040fe20003f44070 */
[--C-:B------:R-:W-:Y:S01]  /*1be0*/  @!P0 IMAD.IADD R36, R36, 0x1, -R17.reuse ;  /* 0x0000000124248824 */ /* 0x100fe200078e0a11 */
[----:B------:R-:W-:Y:S01]  /*1bf0*/  ISETP.GT.U32.AND P0, PT, R17, R43, PT ;  /* 0x0000002b1100720c */ /* 0x000fe20003f04070 */
[----:B------:R-:W-:Y:S01]  /*1c00*/  @!P1 IMAD.IADD R40, R40, 0x1, -R17 ;  /* 0x0000000128289824 */ /* 0x000fe200078e0a11 */
[----:B------:R-:W-:Y:S01]  /*1c10*/  ISETP.LE.AND P1, PT, RZ, UR8, PT ;  /* 0x00000008ff007c0c */ /* 0x000fe2000bf23270 */
[----:B------:R-:W-:Y:S01]  /*1c20*/  IMAD.SHL.U32 R22, R0, 0x80, RZ ;  /* 0x0000008000167824 */ /* 0x000fe200078e00ff */
[----:B------:R-:W-:Y:S01]  /*1c30*/  LOP3.LUT R0, R2, 0x307c, R15, 0xc8, !PT ;  /* 0x0000307c02007812 */ /* 0x000fe200078ec80f */
[----:B------:R-:W-:Y:S01]  /*1c40*/  @!P5 IMAD.IADD R42, R42, 0x1, -R17 ;  /* 0x000000012a2ad824 */ /* 0x000fe200078e0a11 */
[----:B------:R-:W-:Y:S01]  /*1c50*/  SHF.R.U32.HI R2, RZ, 0x6, R44 ;  /* 0x00000006ff027819 */ /* 0x000fe2000001162c */
[----:B------:R-:W-:Y:S01]  /*1c60*/  IMAD.MOV.U32 R15, RZ, RZ, R7 ;  /* 0x000000ffff0f7224 */ /* 0x000fe200078e0007 */
[----:B------:R-:W-:Y:S01]  /*1c70*/  ISETP.LE.AND P5, PT, RZ, UR13, PT ;  /* 0x0000000dff007c0c */ /* 0x000fe2000bfa3270 */
[----:B------:R-:W-:Y:S01]  /*1c80*/  IMAD.MOV.U32 R79, RZ, RZ, R5 ;  /* 0x000000ffff4f7224 */ /* 0x000fe200078e0005 */
[----:B------:R-:W-:Y:S01]  /*1c90*/  SGXT.U32 R2, R2, 0x1 ;  /* 0x000000010202781a */ /* 0x000fe20000000000 */
[----:B------:R-:W-:Y:S01]  /*1ca0*/  @!P4 IMAD.MOV R15, RZ, RZ, -R15 ;  /* 0x000000ffff0fc224 */ /* 0x000fe200078e0a0f */
[----:B------:R-:W-:Y:S01]  /*1cb0*/  ISETP.LE.AND P4, PT, RZ, UR16, PT ;  /* 0x00000010ff007c0c */ /* 0x000fe2000bf83270 */
[--C-:B------:R-:W-:Y:S01]  /*1cc0*/  @!P3 IMAD.IADD R38, R38, 0x1, -R17.reuse ;  /* 0x000000012626b824 */ /* 0x100fe200078e0a11 */
[----:B------:R-:W-:Y:S01]  /*1cd0*/  LEA.HI R22, R3, R22, RZ, 0x1c ;  /* 0x0000001603167211 */ /* 0x000fe200078fe0ff */
[--C-:B------:R-:W-:Y:S01]  /*1ce0*/  @!P2 IMAD.IADD R39, R39, 0x1, -R17.reuse ;  /* 0x000000012727a824 */ /* 0x100fe200078e0a11 */
[----:B------:R-:W-:Y:S01]  /*1cf0*/  ISETP.LE.AND P3, PT, RZ, UR14, PT ;  /* 0x0000000eff007c0c */ /* 0x000fe2000bf63270 */
[--C-:B------:R-:W-:Y:S01]  /*1d00*/  @!P6 IMAD.IADD R41, R41, 0x1, -R17.reuse ;  /* 0x000000012929e824 */ /* 0x100fe200078e0a11 */
[----:B------:R-:W-:Y:S01]  /*1d10*/  ISETP.GT.AND P2, PT, R48, 0x7f, PT ;  /* 0x0000007f3000780c */ /* 0x000fe20003f44270 */
[----:B------:R-:W-:Y:S01]  /*1d20*/  @!P0 IMAD.IADD R43, R43, 0x1, -R17 ;  /* 0x000000012b2b8824 */ /* 0x000fe200078e0a11 */
[----:B------:R-:W-:Y:S01]  /*1d30*/  ISETP.NE.AND P0, PT, RZ, UR61, PT ;  /* 0x0000003dff007c0c */ /* 0x000fe2000bf05270 */
[----:B------:R-:W-:Y:S01]  /*1d40*/  IMAD R3, R2, R92, RZ ;  /* 0x0000005c02037224 */ /* 0x000fe200078e02ff */
[----:B------:R-:W-:Y:S01]  /*1d50*/  ISETP.LE.AND P6, PT, RZ, UR11, PT ;  /* 0x0000000bff007c0c */ /* 0x000fe2000bfc3270 */
[----:B------:R-:W-:Y:S01]  /*1d60*/  @!P1 IMAD.MOV R79, RZ, RZ, -R79 ;  /* 0x000000ffff4f9224 */ /* 0x000fe200078e0a4f */
[----:B------:R-:W-:Y:S01]  /*1d70*/  ISETP.LE.AND P1, PT, RZ, UR15, PT ;  /* 0x0000000fff007c0c */ /* 0x000fe2000bf23270 */
[----:B------:R-:W-:Y:S01]  /*1d80*/  IMAD.MOV.U32 R17, RZ, RZ, R8 ;  /* 0x000000ffff117224 */ /* 0x000fe200078e0008 */
[----:B------:R-:W-:Y:S01]  /*1d90*/  SEL R88, R236, R15, !P0 ;  /* 0x0000000fec587207 */ /* 0x000fe20004000000 */
[----:B------:R-:W-:Y:S01]  /*1da0*/  IMAD R4, R92, 0x2, R3 ;  /* 0x000000025c047824 */ /* 0x000fe200078e0203 */
[----:B------:R1:W-:Y:S01]  /*1db0*/  STL [R1+0x5c], R0 ;  /* 0x00005c0001007387 */ /* 0x0003e20000100800 */
[----:B------:R-:W-:Y:S01]  /*1dc0*/  @!P5 IMAD.MOV R17, RZ, RZ, -R17 ;  /* 0x000000ffff11d224 */ /* 0x000fe200078e0a11 */
[----:B------:R-:W-:Y:S01]  /*1dd0*/  ISETP.LE.AND P5, PT, RZ, UR17, PT ;  /* 0x00000011ff007c0c */ /* 0x000fe2000bfa3270 */
[----:B------:R-:W-:Y:S01]  /*1de0*/  IMAD.MOV.U32 R85, RZ, RZ, R11 ;  /* 0x000000ffff557224 */ /* 0x000fe200078e000b */
[----:B------:R-:W-:Y:S01]  /*1df0*/  LOP3.LUT R232, R2, 0x22, RZ, 0xfc, !PT ;  /* 0x0000002202e87812 */ /* 0x000fe200078efcff */
[----:B------:R-:W-:Y:S01]  /*1e00*/  IMAD R5, R92, 0x2, R4 ;  /* 0x000000025c057824 */ /* 0x000fe200078e0204 */
[C---:B------:R-:W-:Y:S01]  /*1e10*/  SEL R62, R236.reuse, R17, !P0 ;  /* 0x00000011ec3e7207 */ /* 0x040fe20004000000 */
[----:B------:R-:W-:Y:S01]  /*1e20*/  IMAD.MOV.U32 R63, RZ, RZ, R10 ;  /* 0x000000ffff3f7224 */ /* 0x000fe200078e000a */
[----:B------:R-:W-:Y:S01]  /*1e30*/  SEL R79, R236, R79, !P0 ;  /* 0x0000004fec4f7207 */ /* 0x000fe20004000000 */
[----:B------:R-:W-:Y:S01]  /*1e40*/  IMAD.MOV.U32 R89, RZ, RZ, R6 ;  /* 0x000000ffff597224 */ /* 0x000fe200078e0006 */
[----:B-1----:R-:W-:Y:S01]  /*1e50*/  LOP3.LUT R0, R2, 0x2, RZ, 0xfc, !PT ;  /* 0x0000000202007812 */ /* 0x002fe200078efcff */
[----:B------:R-:W-:Y:S01]  /*1e60*/  @!P4 IMAD.MOV R85, RZ, RZ, -R85 ;  /* 0x000000ffff55c224 */ /* 0x000fe200078e0a55 */
[----:B------:R-:W-:Y:S01]  /*1e70*/  ISETP.LE.AND P4, PT, RZ, UR20, PT ;  /* 0x00000014ff007c0c */ /* 0x000fe2000bf83270 */
[----:B------:R-:W-:Y:S01]  /*1e80*/  IMAD R6, R92, 0x2, R5 ;  /* 0x000000025c067824 */ /* 0x000fe200078e0205 */
[----:B------:R1:W-:Y:S01]  /*1e90*/  STL [R1+0x60], R48 ;  /* 0x0000603001007387 */ /* 0x0003e20000100800 */
[----:B------:R-:W-:Y:S01]  /*1ea0*/  @!P1 IMAD.MOV R63, RZ, RZ, -R63 ;  /* 0x000000ffff3f9224 */ /* 0x000fe200078e0a3f */
[----:B------:R-:W-:Y:S01]  /*1eb0*/  ISETP.LE.AND P1, PT, RZ, UR19, PT ;  /* 0x00000013ff007c0c */ /* 0x000fe2000bf23270 */
[----:B------:R-:W-:Y:S01]  /*1ec0*/  IMAD.MOV.U32 R19, RZ, RZ, R12 ;  /* 0x000000ffff137224 */ /* 0x000fe200078e000c */
[----:B------:R-:W-:Y:S01]  /*1ed0*/  SEL R85, R236, R85, !P0 ;  /* 0x00000055ec557207 */ /* 0x000fe20004000000 */
[----:B------:R-:W-:Y:S01]  /*1ee0*/  IMAD R7, R92, 0x2, R6 ;  /* 0x000000025c077824 */ /* 0x000fe200078e0206 */
[----:B------:R-:W-:Y:S01]  /*1ef0*/  SEL R63, R236, R63, !P0 ;  /* 0x0000003fec3f7207 */ /* 0x000fe20004000000 */
[----:B------:R-:W-:Y:S01]  /*1f00*/  @!P5 IMAD.MOV R19, RZ, RZ, -R19 ;  /* 0x000000ffff13d224 */ /* 0x000fe200078e0a13 */
[----:B------:R-:W-:Y:S01]  /*1f10*/  ISETP.LE.AND P5, PT, RZ, UR21, PT ;  /* 0x00000015ff007c0c */ /* 0x000fe2000bfa3270 */
[----:B------:R-:W-:Y:S01]  /*1f20*/  IMAD R8, R92, 0x2, R7 ;  /* 0x000000025c087824 */ /* 0x000fe200078e0207 */
[----:B-1----:R-:W-:Y:S01]  /*1f30*/  LEA.HI R48, R44, 0x1e, RZ, 0x1a ;  /* 0x0000001e2c307811 */ /* 0x002fe200078fd0ff */
[----:B------:R-:W-:Y:S01]  /*1f40*/  IMAD.MOV.U32 R87, RZ, RZ, R9 ;  /* 0x000000ffff577224 */ /* 0x000fe200078e0009 */
[----:B------:R-:W-:Y:S01]  /*1f50*/  SEL R86, R236, R19, !P0 ;  /* 0x00000013ec567207 */ /* 0x000fe20004000000 */
[----:B------:R-:W-:Y:S01]  /*1f60*/  IMAD R9, R92, 0x2, R8 ;  /* 0x000000025c097824 */ /* 0x000fe200078e0208 */
[----:B------:R-:W-:Y:S01]  /*1f70*/  LOP3.LUT R233, R2, 0x20, RZ, 0xfc, !PT ;  /* 0x0000002002e97812 */ /* 0x000fe200078efcff */
[----:B------:R-:W-:Y:S01]  /*1f80*/  @!P4 IMAD.MOV R18, RZ, RZ, -R18 ;  /* 0x000000ffff12c224 */ /* 0x000fe200078e0a12 */
[----:B------:R-:W-:Y:S01]  /*1f90*/  ISETP.LE.AND P4, PT, RZ, UR24, PT ;  /* 0x00000018ff007c0c */ /* 0x000fe2000bf83270 */
[----:B------:R-:W-:Y:S01]  /*1fa0*/  @!P1 IMAD.MOV R16, RZ, RZ, -R16 ;  /* 0x000000ffff109224 */ /* 0x000fe200078e0a10 */
[----:B------:R-:W-:Y:S01]  /*1fb0*/  ISETP.LE.AND P1, PT, RZ, UR23, PT ;  /* 0x00000017ff007c0c */ /* 0x000fe2000bf23270 */
[----:B------:R-:W-:Y:S01]  /*1fc0*/  IMAD R10, R92, 0x4, R9 ;  /* 0x000000045c0a7824 */ /* 0x000fe200078e0209 */
[----:B------:R-:W-:Y:S01]  /*1fd0*/  SEL R84, R236, R18, !P0 ;  /* 0x00000012ec547207 */ /* 0x000fe20004000000 */
[----:B------:R-:W-:Y:S01]  /*1fe0*/  @!P5 IMAD.MOV R20, RZ, RZ, -R20 ;  /* 0x000000ffff14d224 */ /* 0x000fe200078e0a14 */
[----:B------:R-:W-:Y:S01]  /*1ff0*/  ISETP.LE.AND P5, PT, RZ, UR25, PT ;  /* 0x00000019ff007c0c */ /* 0x000fe2000bfa3270 */
[----:B------:R-:W-:Y:S01]  /*2000*/  IMAD R11, R92, 0x2, R10 ;  /* 0x000000025c0b7824 */ /* 0x000fe200078e020a */
[----:B------:R-:W-:Y:S01]  /*2010*/  SEL R57, R236, R16, !P0 ;  /* 0x00000010ec397207 */ /* 0x000fe20004000000 */
[----:B------:R-:W-:Y:S01]  /*2020*/  @!P3 IMAD.MOV R87, RZ, RZ, -R87 ;  /* 0x000000ffff57b224 */ /* 0x000fe200078e0a57 */
[----:B------:R-:W-:Y:S01]  /*2030*/  ISETP.LE.AND P3, PT, RZ, UR18, PT ;  /* 0x00000012ff007c0c */ /* 0x000fe2000bf63270 */
[C---:B------:R-:W-:Y:S01]  /*2040*/  IMAD R12, R92.reuse, 0x2, R11 ;  /* 0x000000025c0c7824 */ /* 0x040fe200078e020b */
[----:B------:R-:W-:Y:S01]  /*2050*/  ULDC.64 UR20, c[0x0][0x218] ;  /* 0x0000860000147ab9 */ /* 0x000fe20000000a00 */
[----:B------:R-:W-:Y:S01]  /*2060*/  IMAD.MOV.U32 R49, RZ, RZ, R23 ;  /* 0x000000ffff317224 */ /* 0x000fe200078e0017 */
[----:B------:R-:W-:Y:S01]  /*2070*/  SEL R23, RZ, 0x4, !P2 ;  /* 0x00000004ff177807 */ /* 0x000fe20005000000 */
[----:B------:R-:W-:Y:S01]  /*2080*/  @!P4 IMAD.MOV R24, RZ, RZ, -R24 ;  /* 0x000000ffff18c224 */ /* 0x000fe200078e0a18 */
[----:B------:R-:W-:Y:S01]  /*2090*/  ISETP.LE.AND P4, PT, RZ, UR28, PT ;  /* 0x0000001cff007c0c */ /* 0x000fe2000bf83270 */
[----:B------:R-:W-:Y:S01]  /*20a0*/  IMAD R45, R92, 0x2, R12 ;  /* 0x000000025c2d7824 */ /* 0x000fe200078e020c */
[----:B------:R-:W-:Y:S01]  /*20b0*/  ISETP.LE.AND P2, PT, RZ, UR34, PT ;  /* 0x00000022ff007c0c */ /* 0x000fe2000bf43270 */
        /* <DEDUP_REMOVED lines=8> */
[----:B------:R-:W-:Y:S01]  /*2140*/  @!P3 IMAD.MOV R14, RZ, RZ, -R14 ;  /* 0x000000ffff0eb224 */ /* 0x000fe200078e0a0e */
[----:B------:R-:W-:Y:S01]  /*2150*/  ISETP.LE.AND P3, PT, RZ, UR22, PT ;  /* 0x00000016ff007c0c */ /* 0x000fe2000bf63270 */
[----:B------:R-:W-:Y:S01]  /*2160*/  IMAD R51, R92, 0x2, R47 ;  /* 0x000000025c337824 */ /* 0x000fe200078e022f */
[C---:B------:R-:W-:Y:S01]  /*2170*/  SEL R252, R236.reuse, R29, !P0 ;  /* 0x0000001decfc7207 */ /* 0x040fe20004000000 */
[----:B------:R-:W-:Y:S01]  /*2180*/  IMAD.MOV.U32 R31, RZ, RZ, R27 ;  /* 0x000000ffff1f7224 */ /* 0x000fe200078e001b */
[----:B------:R-:W-:Y:S01]  /*2190*/  SEL R56, R236, R14, !P0 ;  /* 0x0000000eec387207 */ /* 0x000fe20004000000 */
[C---:B------:R-:W-:Y:S01]  /*21a0*/  IMAD R53, R92.reuse, 0x2, R51 ;  /* 0x000000025c357824 */ /* 0x040fe200078e0233 */
[----:B------:R-:W-:Y:S01]  /*21b0*/  ULDC.64 UR22, c[0x0][0x210] ;  /* 0x0000840000167ab9 */ /* 0x000fe20000000a00 */
        /* <DEDUP_REMOVED lines=29> */
[----:B------:R-:W-:Y:S01]  /*2390*/  ISETP.GE.AND P3, PT, R52, R224, PT ;  /* 0x000000e03400720c */ /* 0x000fe20003f66270 */
[----:B------:R-:W-:Y:S01]  /*23a0*/  IMAD R17, R92, 0x2, R15 ;  /* 0x000000025c117824 */ /* 0x000fe200078e020f */
[----:B------:R-:W-:Y:S01]  /*23b0*/  SEL R248, R236, R30, !P0 ;  /* 0x0000001eecf87207 */ /* 0x000fe20004000000 */
[----:B------:R-:W-:Y:S01]  /*23c0*/  @!P4 IMAD.MOV R38, RZ, RZ, -R38 ;  /* 0x000000ffff26c224 */ /* 0x000fe200078e0a26 */
[C---:B------:R-:W-:Y:S01]  /*23d0*/  SEL R50, R23.reuse, RZ, !P3 ;  /* 0x000000ff17327207 */ /* 0x040fe20005800000 */
[----:B------:R-:W-:Y:S01]  /*23e0*/  IMAD R19, R92, 0x2, R17 ;  /* 0x000000025c137824 */ /* 0x000fe200078e0211 */
[----:B------:R-:W-:Y:S01]  /*23f0*/  ISETP.LE.AND P4, PT, RZ, UR7, PT ;  /* 0x00000007ff007c0c */ /* 0x000fe2000bf83270 */
[----:B------:R-:W-:Y:S01]  /*2400*/  @!P2 IMAD.MOV R40, RZ, RZ, -R40 ;  /* 0x000000ffff28a224 */ /* 0x000fe200078e0a28 */
[----:B------:R-:W-:Y:S01]  /*2410*/  ISETP.GE.AND P3, PT, R54, RZ, PT ;  /* 0x000000ff3600720c */ /* 0x000fe20003f66270 */
[----:B------:R-:W-:Y:S01]  /*2420*/  @!P1 IMAD.MOV R35, RZ, RZ, -R35 ;  /* 0x000000ffff239224 */ /* 0x000fe200078e0a23 */
[----:B------:R-:W-:Y:S01]  /*2430*/  ISETP.NE.AND P2, PT, RZ, UR60, PT ;  /* 0x0000003cff007c0c */ /* 0x000fe2000bf45270 */
[C---:B------:R-:W-:Y:S01]  /*2440*/  IMAD R21, R92.reuse, 0x4, R19 ;  /* 0x000000045c157824 */ /* 0x040fe200078e0213 */
[----:B------:R-:W-:Y:S01]  /*2450*/  ISETP.LE.AND P1, PT, RZ, UR37, PT ;  /* 0x00000025ff007c0c */ /* 0x000fe2000bf23270 */
[----:B------:R-:W-:Y:S01]  /*2460*/  @!P5 IMAD.MOV R37, RZ, RZ, -R37 ;  /* 0x000000ffff25d224 */ /* 0x000fe200078e0a25 */
[----:B------:R-:W-:Y:S01]  /*2470*/  ISETP.LE.AND P5, PT, RZ, UR38, PT ;  /* 0x00000026ff007c0c */ /* 0x000fe2000bfa3270 */
[----:B------:R-:W-:Y:S01]  /*2480*/  IMAD R29, R92, 0x2, R21 ;  /* 0x000000025c1d7824 */ /* 0x000fe200078e0215 */
[----:B------:R-:W-:Y:S01]  /*2490*/  SEL R244, R236, R35, !P0 ;  /* 0x00000023ecf47207 */ /* 0x000fe20004000000 */
[----:B------:R-:W-:Y:S01]  /*24a0*/  @!P6 IMAD.MOV R89, RZ, RZ, -R89 ;  /* 0x000000ffff59e224 */ /* 0x000fe200078e0a59 */
[-C--:B------:R-:W-:Y:S01]  /*24b0*/  ISETP.GE.AND P6, PT, R2, R224.reuse, PT ;  /* 0x000000e00200720c */ /* 0x080fe20003fc6270 */
[----:B------:R-:W-:Y:S01]  /*24c0*/  IMAD R33, R92, 0x2, R29 ;  /* 0x000000025c217824 */ /* 0x000fe200078e021d */
[----:B------:R-:W-:Y:S01]  /*24d0*/  SEL R242, R236, R37, !P0 ;  /* 0x00000025ecf27207 */ /* 0x000fe20004000000 */
[----:B------:R-:W-:Y:S01]  /*24e0*/  @!P4 IMAD.MOV R42, RZ, RZ, -R42 ;  /* 0x000000ffff2ac224 */ /* 0x000fe200078e0a2a */
[----:B------:R-:W-:Y:S01]  /*24f0*/  ISETP.GE.AND P4, PT, R0, R224, PT ;  /* 0x000000e00000720c */ /* 0x000fe20003f86270 */
[----:B------:R-:W-:Y:S01]  /*2500*/  @!P3 IMAD.MOV R13, RZ, RZ, -R13 ;  /* 0x000000ffff0db224 */ /* 0x000fe200078e0a0d */
[----:B------:R-:W-:Y:S01]  /*2510*/  @!P2 LOP3.LUT R13, RZ, UR60, RZ, 0x33, !PT ;  /* 0x0000003cff0dac12 */ /* 0x000fe2000f8e33ff */
[C---:B------:R-:W-:Y:S01]  /*2520*/  IMAD R35, R92.reuse, 0x2, R33 ;  /* 0x000000025c237824 */ /* 0x040fe200078e0221 */
[C---:B------:R-:W-:Y:S01]  /*2530*/  SEL R14, R23.reuse, RZ, !P4 ;  /* 0x000000ff170e7207 */ /* 0x040fe20006000000 */
[----:B------:R-:W-:Y:S01]  /*2540*/  @!P1 IMAD.MOV R39, RZ, RZ, -R39 ;  /* 0x000000ffff279224 */ /* 0x000fe200078e0a27 */
[----:B------:R-:W-:Y:S01]  /*2550*/  SEL R46, R23, RZ, !P6 ;  /* 0x000000ff172e7207 */ /* 0x000fe20007000000 */
[----:B------:R-:W-:Y:S01]  /*2560*/  IMAD R37, R92, 0x2, R35 ;  /* 0x000000025c257824 */ /* 0x000fe200078e0223 */
[----:B------:R-:W-:Y:S01]  /*2570*/  ISETP.LE.AND P6, PT, RZ, UR9, PT ;  /* 0x00000009ff007c0c */ /* 0x000fe2000bfc3270 */
[----:B------:R-:W-:Y:S01]  /*2580*/  IMAD R20, R13, R225, RZ ;  /* 0x000000e10d147224 */ /* 0x000fe200078e02ff */
[----:B------:R-:W-:Y:S01]  /*2590*/  SEL R240, R236, R39, !P0 ;  /* 0x00000027ecf07207 */ /* 0x000fe20004000000 */
[----:B------:R-:W-:Y:S01]  /*25a0*/  @!P5 IMAD.MOV R41, RZ, RZ, -R41 ;  /* 0x000000ffff29d224 */ /* 0x000fe200078e0a29 */
[----:B------:R-:W-:Y:S01]  /*25b0*/  ISETP.NE.U32.AND P3, PT, R14, RZ, PT ;  /* 0x000000ff0e00720c */ /* 0x000fe20003f65070 */
[----:B------:R-:W-:Y:S01]  /*25c0*/  IMAD R39, R92, 0x2, R37 ;  /* 0x000000025c277824 */ /* 0x000fe200078e0225 */
[----:B------:R-:W-:Y:S01]  /*25d0*/  SEL R89, R236, R89, !P0 ;  /* 0x00000059ec597207 */ /* 0x000fe20004000000 */
[----:B------:R-:W-:Y:S01]  /*25e0*/  IMAD.SHL.U32 R14, R20, 0x4, RZ ;  /* 0x00000004140e7824 */ /* 0x000fe200078e00ff */
[----:B------:R-:W-:Y:S01]  /*25f0*/  SEL R238, R236, R41, !P0 ;  /* 0x00000029ecee7207 */ /* 0x000fe20004000000 */
[----:B------:R-:W-:Y:S01]  /*2600*/  IMAD R41, R92, 0x2, R39 ;  /* 0x000000025c297824 */ /* 0x000fe200078e0227 */
[----:B------:R-:W-:Y:S01]  /*2610*/  SEL R251, R236, R251, !P0 ;  /* 0x000000fbecfb7207 */ /* 0x000fe20004000000 */
[----:B------:R-:W-:Y:S01]  /*2620*/  IMAD.SHL.U32 R13, R44, 0x10, RZ ;  /* 0x000000102c0d7824 */ /* 0x000fe200078e00ff */
[----:B------:R-:W-:Y:S01]  /*2630*/  IADD3 R96, P2, R14, UR22, RZ ;  /* 0x000000160e607c10 */ /* 0x000fe2000ff5e0ff */
[----:B------:R-:W-:Y:S01]  /*2640*/  IMAD R67, R92, 0x4, R41 ;  /* 0x000000045c437824 */ /* 0x000fe200078e0229 */
[----:B------:R-:W-:Y:S01]  /*2650*/  SEL R247, R236, R32, !P0 ;  /* 0x00000020ecf77207 */ /* 0x000fe20004000000 */
[----:B------:R-:W-:Y:S01]  /*2660*/  @!P6 IMAD.MOV R43, RZ, RZ, -R43 ;  /* 0x000000ffff2be224 */ /* 0x000fe200078e0a2b */
[----:B------:R-:W-:Y:S01]  /*2670*/  LEA.HI.X.SX32 R94, R20, UR23, 0x2, P2 ;  /* 0x00000017145e7c11 */ /* 0x000fe200090f16ff */
[----:B------:R-:W-:Y:S01]  /*2680*/  IMAD R69, R92, 0x2, R67 ;  /* 0x000000025c457824 */ /* 0x000fe200078e0243 */
[C---:B------:R-:W-:Y:S01]  /*2690*/  LEA R202, P2, R47.reuse, R96, 0x2 ;  /* 0x000000602fca7211 */ /* 0x040fe200078410ff */
[----:B------:R-:W-:Y:S01]  /*26a0*/  IMAD R78, R48, R92, RZ ;  /* 0x0000005c304e7224 */ /* 0x000fe200078e02ff */
[----:B------:R-:W-:Y:S01]  /*26b0*/  ISETP.GE.AND P6, PT, R232, R224, PT ;  /* 0x000000e0e800720c */ /* 0x000fe20003fc6270 */
[C---:B------:R-:W-:Y:S01]  /*26c0*/  IMAD R71, R92.reuse, 0x2, R69 ;  /* 0x000000025c477824 */ /* 0x040fe200078e0245 */
[----:B------:R-:W-:Y:S01]  /*26d0*/  LEA.HI.X.SX32 R203, R47, R94, 0x2, P2 ;  /* 0x0000005e2fcb7211 */ /* 0x000fe200010f16ff */
[----:B------:R-:W-:Y:S01]  /*26e0*/  STL [R1+0x40], R20 ;  /* 0x0000401401007387 */ /* 0x000fe20000100800 */
[----:B------:R-:W-:Y:S01]  /*26f0*/  LEA R182, P2, R53, R96, 0x2 ;  /* 0x0000006035b67211 */ /* 0x000fe200078410ff */
[----:B------:R-:W-:Y:S01]  /*2700*/  IMAD R75, R92, 0x2, R71 ;  /* 0x000000025c4b7824 */ /* 0x000fe200078e0247 */
[C---:B------:R-:W-:Y:S01]  /*2710*/  SEL R245, R236.reuse, R34, !P0 ;  /* 0x00000022ecf57207 */ /* 0x040fe20004000000 */
[----:B------:R1:W-:Y:S01]  /*2720*/  STL [R1+0x44], R14 ;  /* 0x0000440e01007387 */ /* 0x0003e20000100800 */
[----:B------:R-:W-:Y:S01]  /*2730*/  SEL R243, R236, R36, !P0 ;  /* 0x00000024ecf37207 */ /* 0x000fe20004000000 */
[----:B------:R-:W-:Y:S01]  /*2740*/  IMAD R77, R92, 0x2, R75 ;  /* 0x000000025c4d7824 */ /* 0x000fe200078e024b */
[C---:B------:R-:W-:Y:S01]  /*2750*/  SEL R241, R236.reuse, R38, !P0 ;  /* 0x00000026ecf17207 */ /* 0x040fe20004000000 */
[----:B------:R-:W-:Y:S01]  /*2760*/  IMAD R105, R79, UR4, RZ ;  /* 0x000000044f697c24 */ /* 0x000fe2000f8e02ff */
[----:B------:R-:W-:Y:S01]  /*2770*/  SEL R239, R236, R40, !P0 ;  /* 0x00000028ecef7207 */ /* 0x000fe20004000000 */
[----:B------:R-:W-:Y:S01]  /*2780*/  IMAD R81, R92, 0x2, R77 ;  /* 0x000000025c517824 */ /* 0x000fe200078e024d */
[----:B------:R-:W-:Y:S01]  /*2790*/  SEL R237, R236, R42, !P0 ;  /* 0x0000002aeced7207 */ /* 0x000fe20004000000 */
[----:B------:R-:W-:Y:S01]  /*27a0*/  IMAD R102, R62, UR4, RZ ;  /* 0x000000043e667c24 */ /* 0x000fe2000f8e02ff */
[----:B------:R-:W-:Y:S01]  /*27b0*/  SEL R236, R236, R43, !P0 ;  /* 0x0000002becec7207 */ /* 0x000fe20004000000 */
[----:B------:R-:W-:Y:S01]  /*27c0*/  IMAD R83, R92, 0x2, R81 ;  /* 0x000000025c537824 */ /* 0x000fe200078e0251 */
[----:B------:R-:W-:Y:S01]  /*27d0*/  ISETP.NE.U32.AND P0, PT, R50, RZ, PT ;  /* 0x000000ff3200720c */ /* 0x000fe20003f05070 */
[----:B-1----:R-:W-:Y:S01]  /*27e0*/  IMAD.SHL.U32 R14, R78, 0x4, RZ ;  /* 0x000000044e0e7824 */ /* 0x002fe200078e00ff */
[----:B------:R-:W-:Y:S01]  /*27f0*/  SEL R18, R23, RZ, !P6 ;  /* 0x000000ff17127207 */ /* 0x000fe20007000000 */
[----:B------:R-:W-:Y:S01]  /*2800*/  IMAD R91, R92, 0x4, R83 ;  /* 0x000000045c5b7824 */ /* 0x000fe200078e0253 */
[----:B------:R-:W-:Y:S01]  /*2810*/  LEA.HI R50, R44, 0x2e, RZ, 0x1a ;  /* 0x0000002e2c327811 */ /* 0x000fe200078fd0ff */
[----:B------:R1:W-:Y:S01]  /*2820*/  STL [R1+0x48], R93 ;  /* 0x0000485d01007387 */ /* 0x0003e20000100800 */
[----:B------:R-:W-:Y:S01]  /*2830*/  LEA R216, P6, R45, R96, 0x2 ;  /* 0x000000602dd87211 */ /* 0x000fe200078c10ff */
[----:B------:R-:W-:Y:S01]  /*2840*/  IMAD R95, R92, 0x2, R91 ;  /* 0x000000025c5f7824 */ /* 0x000fe200078e025b */
[----:B------:R-:W-:Y:S01]  /*2850*/  LEA.HI.X.SX32 R183, R53, R94, 0x2, P2 ;  /* 0x0000005e35b77211 */ /* 0x000fe200010f16ff */
[----:B------:R-:W-:Y:S01]  /*2860*/  IMAD R99, R50, R92, RZ ;  /* 0x0000005c32637224 */ /* 0x000fe200078e02ff */
[----:B------:R-:W-:Y:S01]  /*2870*/  LEA R166, P2, R59, R96, 0x2 ;  /* 0x000000603ba67211 */ /* 0x000fe200078410ff */
[----:B------:R-:W-:Y:S01]  /*2880*/  IMAD R53, R92, 0x2, R95 ;  /* 0x000000025c357824 */ /* 0x000fe200078e025f */
[----:B------:R-:W-:Y:S01]  /*2890*/  LEA.HI.X.SX32 R217, R45, R94, 0x2, P6 ;  /* 0x0000005e2dd97211 */ /* 0x000fe200030f16ff */
[----:B------:R-:W-:Y:S01]  /*28a0*/  IMAD R104, R89, UR4, RZ ;  /* 0x0000000459687c24 */ /* 0x000fe2000f8e02ff */
[----:B------:R-:W-:Y:S01]  /*28b0*/  LEA R198, P6, R51, R96, 0x2 ;  /* 0x0000006033c67211 */ /* 0x000fe200078c10ff */
[----:B-1----:R-:W-:Y:S01]  /*28c0*/  IMAD R93, R86, UR4, RZ ;  /* 0x00000004565d7c24 */ /* 0x002fe2000f8e02ff */
[----:B------:R-:W-:Y:S01]  /*28d0*/  LEA.HI.X.SX32 R167, R59, R94, 0x2, P2 ;  /* 0x0000005e3ba77211 */ /* 0x000fe200010f16ff */
[----:B------:R-:W-:Y:S01]  /*28e0*/  IMAD R89, R56, UR4, RZ ;  /* 0x0000000438597c24 */ /* 0x000fe2000f8e02ff */
[----:B------:R-:W-:Y:S01]  /*28f0*/  LEA R50, P2, R65, R96, 0x2 ;  /* 0x0000006041327211 */ /* 0x000fe200078410ff */
[----:B------:R-:W-:Y:S01]  /*2900*/  STL [R1+0x4c], R3 ;  /* 0x00004c0301007387 */ /* 0x000fe20000100800 */
[----:B------:R-:W-:Y:S01]  /*2910*/  ISETP.NE.U32.AND P1, PT, R46, RZ, PT ;  /* 0x000000ff2e00720c */ /* 0x000fe20003f25070 */
[----:B------:R-:W-:Y:S01]  /*2920*/  IMAD.SHL.U32 R20, R234, 0x4, RZ ;  /* 0x00000004ea147824 */ /* 0x000fe200078e00ff */
[----:B------:R-:W-:Y:S01]  /*2930*/  LEA.HI.X.SX32 R199, R51, R94, 0x2, P6 ;  /* 0x0000005e33c77211 */ /* 0x000fe200030f16ff */
[----:B------:R1:W-:Y:S01]  /*2940*/  STL [R1+0x50], R4 ;  /* 0x0000500401007387 */ /* 0x0003e20000100800 */
[----:B------:R-:W-:Y:S01]  /*2950*/  LEA.HI R46, R44, 0x3e, RZ, 0x1a ;  /* 0x0000003e2c2e7811 */ /* 0x000fe200078fd0ff */
[----:B------:R-:W-:Y:S01]  /*2960*/  IMAD R103, R88, UR4, RZ ;  /* 0x0000000458677c24 */ /* 0x000fe2000f8e02ff */
[----:B------:R-:W-:Y:S01]  /*2970*/  LEA R72, P6, R55, R96, 0x2 ;  /* 0x0000006037487211 */ /* 0x000fe200078c10ff */
[----:B------:R-:W-:Y:S01]  /*2980*/  STL [R1+0x54], R5 ;  /* 0x0000540501007387 */ /* 0x000fe20000100800 */
[----:B------:R-:W-:Y:S01]  /*2990*/  LEA.HI.X.SX32 R51, R65, R94, 0x2, P2 ;  /* 0x0000005e41337211 */ /* 0x000fe200010f16ff */
[----:B------:R-:W-:Y:S01]  /*29a0*/  IMAD R97, R46, R92, RZ ;  /* 0x0000005c2e617224 */ /* 0x000fe200078e02ff */
[----:B------:R-:W-:Y:S01]  /*29b0*/  LEA R30, P2, R17, R96, 0x2 ;  /* 0x00000060111e7211 */ /* 0x000fe200078410ff */
[----:B------:R2:W-:Y:S01]  /*29c0*/  STL [R1+0x58], R6 ;  /* 0x0000580601007387 */ /* 0x0005e20000100800 */
[----:B------:R-:W-:Y:S01]  /*29d0*/  LEA.HI R42, R44, 0x5e, RZ, 0x1a ;  /* 0x0000005e2c2a7811 */ /* 0x000fe200078fd0ff */
[----:B------:R-:W-:Y:S01]  /*29e0*/  IMAD R88, R57, UR4, RZ ;  /* 0x0000000439587c24 */ /* 0x000fe2000f8e02ff */
[----:B------:R-:W-:Y:S01]  /*29f0*/  LEA.HI.X.SX32 R73, R55, R94, 0x2, P6 ;  /* 0x0000005e37497211 */ /* 0x000fe200030f16ff */
[----:B------:R-:W-:Y:S01]  /*2a00*/  IMAD R55, R92, 0x2, R53 ;  /* 0x000000025c377824 */ /* 0x000fe200078e0235 */
[----:B------:R-:W-:Y:S01]  /*2a10*/  LEA R184, P6, R61, R96, 0x2 ;  /* 0x000000603db87211 */ /* 0x000fe200078c10ff */
[----:B------:R-:W-:Y:S01]  /*2a20*/  IMAD R107, R42, R92, RZ ;  /* 0x0000005c2a6b7224 */ /* 0x000fe200078e02ff */
[----:B------:R-:W-:Y:S01]  /*2a30*/  LEA.HI.X.SX32 R31, R17, R94, 0x2, P2 ;  /* 0x0000005e111f7211 */ /* 0x000fe200010f16ff */
[----:B------:R-:W-:Y:S01]  /*2a40*/  STL [R1+0x38], R105 ;  /* 0x0000386901007387 */ /* 0x000fe20000100800 */
[----:B------:R-:W-:Y:S01]  /*2a50*/  LEA R46, P2, R21, R96, 0x2 ;  /* 0x00000060152e7211 */ /* 0x000fe200078410ff */
[----:B------:R-:W-:Y:S01]  /*2a60*/  IMAD R252, R252, UR4, RZ ;  /* 0x00000004fcfc7c24 */ /* 0x000fe2000f8e02ff */
[----:B------:R-:W-:Y:S01]  /*2a70*/  LEA.HI R43, R44, 0x4e, RZ, 0x1a ;  /* 0x0000004e2c2b7811 */ /* 0x000fe200078fd0ff */
[----:B------:R-:W-:Y:S01]  /*2a80*/  STL [R1+0x34], R104 ;  /* 0x0000346801007387 */ /* 0x000fe20000100800 */
[----:B------:R-:W-:Y:S01]  /*2a90*/  LEA.HI.X.SX32 R185, R61, R94, 0x2, P6 ;  /* 0x0000005e3db97211 */ /* 0x000fe200030f16ff */
[----:B------:R-:W-:Y:S01]  /*2aa0*/  IMAD R251, R251, UR4, RZ ;  /* 0x00000004fbfb7c24 */ /* 0x000fe2000f8e02ff */
[----:B------:R-:W-:Y:S01]  /*2ab0*/  LEA R42, P6, R15, R96, 0x2 ;  /* 0x000000600f2a7211 */ /* 0x000fe200078c10ff */
[----:B------:R-:W-:Y:S01]  /*2ac0*/  IMAD R108, R43, R92, RZ ;  /* 0x0000005c2b6c7224 */ /* 0x000fe200078e02ff */
[----:B------:R-:W-:Y:S01]  /*2ad0*/  LEA.HI.X.SX32 R47, R21, R94, 0x2, P2 ;  /* 0x0000005e152f7211 */ /* 0x000fe200010f16ff */
[----:B------:R-:W-:Y:S01]  /*2ae0*/  STL [R1+0x30], R103 ;  /* 0x0000306701007387 */ /* 0x000fe20000100800 */
[----:B------:R-:W-:Y:S01]  /*2af0*/  LEA R212, P2, R33, R96, 0x2 ;  /* 0x0000006021d47211 */ /* 0x000fe200078410ff */
[----:B------:R-:W-:Y:S01]  /*2b00*/  IMAD R250, R250, UR4, RZ ;  /* 0x00000004fafa7c24 */ /* 0x000fe2000f8e02ff */
[----:B------:R-:W-:Y:S01]  /*2b10*/  LEA.HI.X.SX32 R43, R15, R94, 0x2, P6 ;  /* 0x0000005e0f2b7211 */ /* 0x000fe200030f16ff */
[C---:B------:R-:W-:Y:S01]  /*2b20*/  IMAD R15, R92.reuse, 0x2, R55 ;  /* 0x000000025c0f7824 */ /* 0x040fe200078e0237 */
[----:B------:R-:W-:Y:S01]  /*2b30*/  LEA R156, P6, R19, R96, 0x2 ;  /* 0x00000060139c7211 */ /* 0x000fe200078c10ff */
[----:B------:R3:W-:Y:S01]  /*2b40*/  STL [R1+0x2c], R102 ;  /* 0x00002c6601007387 */ /* 0x0007e20000100800 */
[----:B------:R-:W-:Y:S01]  /*2b50*/  LEA.HI.X.SX32 R213, R33, R94, 0x2, P2 ;  /* 0x0000005e21d57211 */ /* 0x000fe200010f16ff */
[----:B------:R-:W-:Y:S01]  /*2b60*/  IMAD R17, R92, 0x2, R15 ;  /* 0x000000025c117824 */ /* 0x000fe200078e020f */
[----:B------:R-:W-:Y:S01]  /*2b70*/  LEA R190, P2, R37, R96, 0x2 ;  /* 0x0000006025be7211 */ /* 0x000fe200078410ff */
[----:B------:R-:W-:Y:S01]  /*2b80*/  IMAD R249, R249, UR4, RZ ;  /* 0x00000004f9f97c24 */ /* 0x000fe2000f8e02ff */
[----:B------:R-:W-:Y:S01]  /*2b90*/  LEA.HI R0, R44, 0x6e, RZ, 0x1a ;  /* 0x0000006e2c007811 */ /* 0x000fe200078fd0ff */
[----:B------:R-:W-:Y:S01]  /*2ba0*/  IMAD R248, R248, UR4, RZ ;  /* 0x00000004f8f87c24 */ /* 0x000fe2000f8e02ff */
[----:B------:R-:W-:Y:S01]  /*2bb0*/  LEA.HI R40, R44, 0x7e, RZ, 0x1a ;  /* 0x0000007e2c287811 */ /* 0x000fe200078fd0ff */
[----:B------:R-:W-:Y:S01]  /*2bc0*/  IMAD R247, R247, UR4, RZ ;  /* 0x00000004f7f77c24 */ /* 0x000fe2000f8e02ff */
[----:B------:R-:W-:Y:S01]  /*2bd0*/  LEA.HI.X.SX32 R157, R19, R94, 0x2, P6 ;  /* 0x0000005e139d7211 */ /* 0x000fe200030f16ff */
[----:B------:R-:W-:Y:S01]  /*2be0*/  IMAD R19, R92, 0x2, R17 ;  /* 0x000000025c137824 */ /* 0x000fe200078e0211 */
[----:B------:R-:W-:Y:S01]  /*2bf0*/  LEA R44, P6, R29, R96, 0x2 ;  /* 0x000000601d2c7211 */ /* 0x000fe200078c10ff */
[----:B------:R-:W-:Y:S01]  /*2c00*/  IMAD R106, R40, R92, RZ ;  /* 0x0000005c286a7224 */ /* 0x000fe200078e02ff */
[----:B------:R-:W-:Y:S01]  /*2c10*/  LEA.HI.X.SX32 R191, R37, R94, 0x2, P2 ;  /* 0x0000005e25bf7211 */ /* 0x000fe200010f16ff */
[----:B------:R-:W-:Y:S01]  /*2c20*/  IMAD R21, R92, 0x4, R19 ;  /* 0x000000045c157824 */ /* 0x000fe200078e0213 */
[----:B------:R-:W-:Y:S01]  /*2c30*/  LEA R178, P2, R41, R96, 0x2 ;  /* 0x0000006029b27211 */ /* 0x000fe200078410ff */
[----:B------:R-:W-:Y:S01]  /*2c40*/  IMAD R0, R0, R92, RZ ;  /* 0x0000005c00007224 */ /* 0x000fe200078e02ff */
[----:B------:R-:W-:Y:S01]  /*2c50*/  LEA.HI.X.SX32 R45, R29, R94, 0x2, P6 ;  /* 0x0000005e1d2d7211 */ /* 0x000fe200030f16ff */
[----:B------:R-:W-:Y:S01]  /*2c60*/  IMAD R29, R92, 0x2, R21 ;  /* 0x000000025c1d7824 */ /* 0x000fe200078e0215 */
[----:B------:R-:W-:Y:S01]  /*2c70*/  LEA R210, P6, R35, R96, 0x2 ;  /* 0x0000006023d27211 */ /* 0x000fe200078c10ff */
[----:B------:R-:W-:Y:S01]  /*2c80*/  IMAD R246, R246, UR4, RZ ;  /* 0x00000004f6f67c24 */ /* 0x000fe2000f8e02ff */
[----:B------:R-:W-:Y:S01]  /*2c90*/  LEA.HI.X.SX32 R179, R41, R94, 0x2, P2 ;  /* 0x0000005e29b37211 */ /* 0x000fe200010f16ff */
[C---:B------:R-:W-:Y:S01]  /*2ca0*/  IMAD R33, R92.reuse, 0x2, R29 ;  /* 0x000000025c217824 */ /* 0x040fe200078e021d */
[----:B------:R-:W-:Y:S01]  /*2cb0*/  LEA R60, P2, R69, R96, 0x2 ;  /* 0x00000060453c7211 */ /* 0x000fe200078410ff */
[----:B------:R-:W-:Y:S01]  /*2cc0*/  IMAD R245, R245, UR4, RZ ;  /* 0x00000004f5f57c24 */ /* 0x000fe2000f8e02ff */
        /* <DEDUP_REMOVED lines=13> */
[----:B------:R-:W-:Y:S01]  /*2da0*/  IMAD R241, R241, UR4, RZ ;  /* 0x00000004f1f17c24 */ /* 0x000fe2000f8e02ff */
        /* <DEDUP_REMOVED lines=11> */
[----:B------:R-:W-:Y:S01]  /*2e60*/  IMAD R71, R92, 0x2, R69 ;  /* 0x000000025c477824 */ /* 0x000fe200078e0245 */
[----:B------:R-:W-:Y:S01]  /*2e70*/  LEA R110, P6, R77, R96, 0x2 ;  /* 0x000000604d6e7211 */ /* 0x000fe200078c10ff */
[----:B------:R-:W-:Y:S01]  /*2e80*/  ULDC.64 UR16, c[0x0][0x208] ;  /* 0x0000820000107ab9 */ /* 0x000fe20000000a00 */
[----:B------:R-:W-:Y:S01]  /*2e90*/  LEA.HI.X.SX32 R41, R91, R94, 0x2, P2 ;  /* 0x0000005e5b297211 */ /* 0x000fe200010f16ff */
[----:B------:R-:W-:Y:S01]  /*2ea0*/  ULDC UR11, c[0x0][0x230] ;  /* 0x00008c00000b7ab9 */ /* 0x000fe20000000800 */
[----:B------:R-:W-:-:S02]  /*2eb0*/  LEA R208, P2, R53, R96, 0x2 ;  /* 0x0000006035d07211 */ /* 0x000fc400078410ff */
[----:B------:R-:W-:Y:S02]  /*2ec0*/  LEA.HI.X.SX32 R111, R77, R94, 0x2, P6 ;  /* 0x0000005e4d6f7211 */ /* 0x000fe400030f16ff */
[----:B------:R-:W-:Y:S02]  /*2ed0*/  LEA R66, P6, R83, R96, 0x2 ;  /* 0x0000006053427211 */ /* 0x000fe400078c10ff */
[----:B------:R-:W-:Y:S01]  /*2ee0*/  LEA.HI.X.SX32 R209, R53, R94, 0x2, P2 ;  /* 0x0000005e35d17211 */ /* 0x000fe200010f16ff */
[----:B------:R-:W-:Y:S01]  /*2ef0*/  IMAD R53, R92, 0x4, R71 ;  /* 0x000000045c357824 */ /* 0x000fe200078e0247 */
[----:B------:R-:W-:Y:S02]  /*2f00*/  LEA R192, P2, R15, R96, 0x2 ;  /* 0x000000600fc07211 */ /* 0x000fe400078410ff */
[----:B------:R-:W-:Y:S02]  /*2f10*/  LEA.HI.X.SX32 R67, R83, R94, 0x2, P6 ;  /* 0x0000005e53437211 */ /* 0x000fe400030f16ff */
[----:B------:R-:W-:-:S02]  /*2f20*/  LEA R36, P6, R95, R96, 0x2 ;  /* 0x000000605f247211 */ /* 0x000fc400078c10ff */
[----:B------:R-:W-:Y:S01]  /*2f30*/  LEA.HI.X.SX32 R193, R15, R94, 0x2, P2 ;  /* 0x0000005e0fc17211 */ /* 0x000fe200010f16ff */
[----:B------:R-:W-:Y:S01]  /*2f40*/  IMAD R15, R92, 0x2, R53 ;  /* 0x000000025c0f7824 */ /* 0x000fe200078e0235 */
[----:B------:R-:W-:Y:S02]  /*2f50*/  LEA R172, P2, R19, R96, 0x2 ;  /* 0x0000006013ac7211 */ /* 0x000fe400078410ff */
[----:B------:R-:W-:Y:S01]  /*2f60*/  LEA.HI.X.SX32 R37, R95, R94, 0x2, P6 ;  /* 0x0000005e5f257211 */ /* 0x000fe200030f16ff */
[----:B------:R-:W-:Y:S01]  /*2f70*/  IMAD R95, R87, UR4, RZ ;  /* 0x00000004575f7c24 */ /* 0x000fe2000f8e02ff */
[----:B------:R-:W-:Y:S02]  /*2f80*/  LEA R204, P6, R55, R96, 0x2 ;  /* 0x0000006037cc7211 */ /* 0x000fe400078c10ff */
[----:B------:R-:W-:Y:S02]  /*2f90*/  LEA.HI.X.SX32 R173, R19, R94, 0x2, P2 ;  /* 0x0000005e13ad7211 */ /* 0x000fe400010f16ff */
[----:B------:R-:W-:Y:S01]  /*2fa0*/  LEA R218, P2, R29, R96, 0x2 ;  /* 0x000000601dda7211 */ /* 0x000fe200078410ff */
[----:B------:R4:W-:Y:S01]  /*2fb0*/  STL [R1+0x28], R95 ;  /* 0x0000285f01007387 */ /* 0x0009e20000100800 */
[----:B------:R-:W-:-:S02]  /*2fc0*/  LEA.HI.X.SX32 R205, R55, R94, 0x2, P6 ;  /* 0x0000005e37cd7211 */ /* 0x000fc400030f16ff */
[----:B------:R-:W-:Y:S02]  /*2fd0*/  LEA R188, P6, R17, R96, 0x2 ;  /* 0x0000006011bc7211 */ /* 0x000fe400078c10ff */
[----:B------:R-:W-:Y:S02]  /*2fe0*/  LEA.HI.X.SX32 R219, R29, R94, 0x2, P2 ;  /* 0x0000005e1ddb7211 */ /* 0x000fe400010f16ff */
[----:B------:R-:W-:Y:S02]  /*2ff0*/  LEA R34, P2, R35, R96, 0x2 ;  /* 0x0000006023227211 */ /* 0x000fe400078410ff */
[----:B------:R-:W-:Y:S01]  /*3000*/  LEA.HI.X.SX32 R189, R17, R94, 0x2, P6 ;  /* 0x0000005e11bd7211 */ /* 0x000fe200030f16ff */
[C---:B------:R-:W-:Y:S01]  /*3010*/  IMAD R17, R92.reuse, 0x2, R15 ;  /* 0x000000025c117824 */ /* 0x040fe200078e020f */
[----:B------:R-:W-:Y:S02]  /*3020*/  LEA R196, P6, R21, R96, 0x2 ;  /* 0x0000006015c47211 */ /* 0x000fe400078c10ff */
[----:B------:R-:W-:Y:S01]  /*3030*/  LEA.HI.X.SX32 R35, R35, R94, 0x2, P2 ;  /* 0x0000005e23237211 */ /* 0x000fe200010f16ff */
[----:B------:R-:W-:Y:S01]  /*3040*/  IMAD R19, R92, 0x2, R17 ;  /* 0x000000025c137824 */ /* 0x000fe200078e0211 */
[----:B------:R-:W-:-:S02]  /*3050*/  LEA R74, P2, R69, R96, 0x2 ;  /* 0x00000060454a7211 */ /* 0x000fc400078410ff */
[----:B------:R-:W-:Y:S01]  /*3060*/  LEA.HI.X.SX32 R197, R21, R94, 0x2, P6 ;  /* 0x0000005e15c57211 */ /* 0x000fe200030f16ff */
[C---:B------:R-:W-:Y:S01]  /*3070*/  IMAD R21, R92.reuse, 0x2, R19 ;  /* 0x000000025c157824 */ /* 0x040fe200078e0213 */
[----:B------:R-:W-:Y:S02]  /*3080*/  LEA R214, P6, R33, R96, 0x2 ;  /* 0x0000006021d67211 */ /* 0x000fe400078c10ff */
[----:B------:R-:W-:Y:S01]  /*3090*/  LEA.HI.X.SX32 R75, R69, R94, 0x2, P2 ;  /* 0x0000005e454b7211 */ /* 0x000fe200010f16ff */
[C---:B------:R-:W-:Y:S01]  /*30a0*/  IMAD R55, R92.reuse, 0x2, R21 ;  /* 0x000000025c377824 */ /* 0x040fe200078e0215 */
[----:B------:R-:W-:Y:S02]  /*30b0*/  LEA R32, P2, R53, R96, 0x2 ;  /* 0x0000006035207211 */ /* 0x000fe400078410ff */
[-C--:B------:R-:W-:Y:S02]  /*30c0*/  LEA.HI.X.SX32 R215, R33, R94.reuse, 0x2, P6 ;  /* 0x0000005e21d77211 */ /* 0x080fe400030f16ff */
[----:B------:R-:W-:Y:S01]  /*30d0*/  LEA.HI.X.SX32 R33, R53, R94, 0x2, P2 ;  /* 0x0000005e35217211 */ /* 0x000fe200010f16ff */
[----:B------:R-:W-:Y:S01]  /*30e0*/  IMAD R53, R92, 0x2, R55 ;  /* 0x000000025c357824 */ /* 0x000fe200078e0237 */
[----:B------:R-:W-:-:S02]  /*30f0*/  LEA R206, P2, R17, R96, 0x2 ;  /* 0x0000006011ce7211 */ /* 0x000fc400078410ff */
[----:B------:R-:W-:Y:S02]  /*3100*/  LEA R76, P6, R59, R96, 0x2 ;  /* 0x000000603b4c7211 */ /* 0x000fe400078c10ff */
[----:B------:R-:W-:Y:S01]  /*3110*/  LEA.HI.X.SX32 R207, R17, R94, 0x2, P2 ;  /* 0x0000005e11cf7211 */ /* 0x000fe200010f16ff */
[----:B------:R-:W-:Y:S01]  /*3120*/  IMAD.SHL.U32 R17, R108, 0x4, RZ ;  /* 0x000000046c117824 */ /* 0x000fe200078e00ff */
[----:B------:R-:W-:Y:S02]  /*3130*/  LEA R174, P2, R21, R96, 0x2 ;  /* 0x0000006015ae7211 */ /* 0x000fe400078410ff */
[-C--:B------:R-:W-:Y:S02]  /*3140*/  LEA.HI.X.SX32 R77, R59, R94.reuse, 0x2, P6 ;  /* 0x0000005e3b4d7211 */ /* 0x080fe400030f16ff */
[----:B------:R-:W-:Y:S01]  /*3150*/  LEA.HI.X.SX32 R175, R21, R94, 0x2, P2 ;  /* 0x0000005e15af7211 */ /* 0x000fe200010f16ff */
[----:B------:R-:W-:Y:S01]  /*3160*/  IMAD.SHL.U32 R21, R106, 0x4, RZ ;  /* 0x000000046a157824 */ /* 0x000fe200078e00ff */
[----:B------:R-:W-:-:S02]  /*3170*/  LEA R170, P2, R53, R96, 0x2 ;  /* 0x0000006035aa7211 */ /* 0x000fc400078410ff */
[----:B------:R-:W-:Y:S02]  /*3180*/  LEA R58, P6, R71, R96, 0x2 ;  /* 0x00000060473a7211 */ /* 0x000fe400078c10ff */
[----:B------:R-:W-:Y:S02]  /*3190*/  LEA.HI.X.SX32 R171, R53, R94, 0x2, P2 ;  /* 0x0000005e35ab7211 */ /* 0x000fe400010f16ff */
[----:B------:R-:W-:Y:S02]  /*31a0*/  LEA R68, P2, R4, R96, 0x2 ;  /* 0x0000006004447211 */ /* 0x000fe400078410ff */
[----:B------:R-:W-:Y:S01]  /*31b0*/  LOP3.LUT R226, R13, 0x70, RZ, 0xc0, !PT ;  /* 0x000000700de27812 */ /* 0x000fe200078ec0ff */
[----:B------:R-:W-:Y:S01]  /*31c0*/  IMAD R13, R52, R92, RZ ;  /* 0x0000005c340d7224 */ /* 0x000fe200078e02ff */
[----:B------:R-:W-:Y:S01]  /*31d0*/  LEA.HI.X.SX32 R69, R4, R94, 0x2, P2 ;  /* 0x0000005e04457211 */ /* 0x000fe200010f16ff */
[----:B-1----:R-:W-:Y:S01]  /*31e0*/  IMAD R4, R27, UR4, RZ ;  /* 0x000000041b047c24 */ /* 0x002fe2000f8e02ff */
[----:B------:R-:W-:Y:S01]  /*31f0*/  LEA R82, P2, R6, R96, 0x2 ;  /* 0x0000006006527211 */ /* 0x000fe200078410ff */
[----:B------:R-:W-:Y:S01]  /*3200*/  IMAD.IADD R22, R226, 0x1, R22 ;  /* 0x00000001e2167824 */ /* 0x000fe200078e0216 */
[----:B------:R-:W-:-:S02]  /*3210*/  LEA.HI.X.SX32 R59, R71, R94, 0x2, P6 ;  /* 0x0000005e473b7211 */ /* 0x000fc400030f16ff */
[----:B------:R-:W-:Y:S01]  /*3220*/  LEA.HI.X.SX32 R83, R6, R94, 0x2, P2 ;  /* 0x0000005e06537211 */ /* 0x000fe200010f16ff */
[----:B--2---:R-:W-:Y:S01]  /*3230*/  IMAD R6, R84, UR4, RZ ;  /* 0x0000000454067c24 */ /* 0x004fe2000f8e02ff */
[-C--:B------:R-:W-:Y:S01]  /*3240*/  LEA R80, P2, R8, R96.reuse, 0x2 ;  /* 0x0000006008507211 */ /* 0x080fe200078410ff */
[----:B------:R-:W-:Y:S01]  /*3250*/  VIADD R235, R22, UR5 ;  /* 0x0000000516eb7c36 */ /* 0x000fe20008000000 */
[C---:B------:R-:W-:Y:S02]  /*3260*/  LEA R28, P6, R15.reuse, R96, 0x2 ;  /* 0x000000600f1c7211 */ /* 0x040fe400078c10ff */
[-C--:B------:R-:W-:Y:S02]  /*3270*/  LEA.HI.X.SX32 R81, R8, R94.reuse, 0x2, P2 ;  /* 0x0000005e08517211 */ /* 0x080fe400010f16ff */
[----:B------:R-:W-:Y:S01]  /*3280*/  LEA.HI.X.SX32 R29, R15, R94, 0x2, P6 ;  /* 0x0000005e0f1d7211 */ /* 0x000fe200030f16ff */
[----:B------:R-:W-:Y:S01]  /*3290*/  IMAD.SHL.U32 R15, R99, 0x4, RZ ;  /* 0x00000004630f7824 */ /* 0x000fe200078e00ff */
[----:B------:R-:W-:-:S02]  /*32a0*/  LEA R146, P2, R13, R96, 0x2 ;  /* 0x000000600d927211 */ /* 0x000fc400078410ff */
[----:B------:R-:W-:Y:S02]  /*32b0*/  LEA R200, P6, R19, R96, 0x2 ;  /* 0x0000006013c87211 */ /* 0x000fe400078c10ff */
[-C--:B------:R-:W-:Y:S02]  /*32c0*/  LEA.HI.X.SX32 R147, R13, R94.reuse, 0x2, P2 ;  /* 0x0000005e0d937211 */ /* 0x080fe400010f16ff */
[----:B------:R-:W-:Y:S01]  /*32d0*/  LEA.HI.X.SX32 R201, R19, R94, 0x2, P6 ;  /* 0x0000005e13c97211 */ /* 0x000fe200030f16ff */
[----:B------:R-:W-:Y:S01]  /*32e0*/  IMAD.SHL.U32 R19, R0, 0x4, RZ ;  /* 0x0000000400137824 */ /* 0x000fe200078e00ff */
[----:B------:R-:W-:Y:S02]  /*32f0*/  LEA R52, P2, R11, R96, 0x2 ;  /* 0x000000600b347211 */ /* 0x000fe400078410ff */
[----:B------:R-:W-:Y:S02]  /*3300*/  ISETP.GE.AND P5, PT, R233, R224, PT ;  /* 0x000000e0e900720c */ /* 0x000fe40003fa6270 */
[----:B------:R-:W-:-:S02]  /*3310*/  LEA R186, P6, R55, R96, 0x2 ;  /* 0x0000006037ba7211 */ /* 0x000fc400078c10ff */
[-C--:B------:R-:W-:Y:S02]  /*3320*/  LEA.HI.X.SX32 R53, R11, R94.reuse, 0x2, P2 ;  /* 0x0000005e0b357211 */ /* 0x080fe400010f16ff */
[----:B------:R-:W-:Y:S02]  /*3330*/  SEL R16, R23, RZ, !P5 ;  /* 0x000000ff17107207 */ /* 0x000fe40006800000 */
[----:B------:R-:W-:Y:S02]  /*3340*/  LEA.HI.X.SX32 R187, R55, R94, 0x2, P6 ;  /* 0x0000005e37bb7211 */ /* 0x000fe400030f16ff */
[-C--:B------:R-:W-:Y:S02]  /*3350*/  IADD3 R180, P2, R14, R96.reuse, RZ ;  /* 0x000000600eb47210 */ /* 0x080fe40007f5e0ff */
[----:B------:R-:W-:Y:S02]  /*3360*/  LEA R90, P6, R3, R96, 0x2 ;  /* 0x00000060035a7211 */ /* 0x000fe400078c10ff */
[----:B------:R-:W-:Y:S01]  /*3370*/  ISETP.NE.U32.AND P4, PT, R16, RZ, PT ;  /* 0x000000ff1000720c */ /* 0x000fe20003f85070 */
[----:B------:R-:W-:Y:S01]  /*3380*/  IMAD.SHL.U32 R16, R97, 0x4, RZ ;  /* 0x0000000461107824 */ /* 0x000fe200078e00ff */
[----:B------:R-:W-:-:S02]  /*3390*/  LEA.HI.X.SX32 R181, R78, R94, 0x2, P2 ;  /* 0x0000005e4eb57211 */ /* 0x000fc400010f16ff */
[----:B------:R-:W-:Y:S01]  /*33a0*/  LEA.HI.X.SX32 R91, R3, R94, 0x2, P6 ;  /* 0x0000005e035b7211 */ /* 0x000fe200030f16ff */
[----:B------:R-:W-:Y:S01]  /*33b0*/  IMAD R3, R49, UR4, RZ ;  /* 0x0000000431037c24 */ /* 0x000fe2000f8e02ff */
[-C--:B------:R-:W-:Y:S02]  /*33c0*/  IADD3 R78, P2, R15, R96.reuse, RZ ;  /* 0x000000600f4e7210 */ /* 0x080fe40007f5e0ff */
[----:B------:R-:W-:Y:S01]  /*33d0*/  LEA R118, P6, R5, R96, 0x2 ;  /* 0x0000006005767211 */ /* 0x000fe200078c10ff */
[----:B------:R-:W-:Y:S01]  /*33e0*/  @!PT LDS RZ, [RZ] ;  /* 0x00000000fffff984 */ /* 0x000fe20000000800 */
[----:B------:R-:W-:Y:S01]  /*33f0*/  @!PT LDS RZ, [RZ] ;  /* 0x00000000fffff984 */ /* 0x000fe20000000800 */
[----:B------:R-:W-:Y:S01]  /*3400*/  @!PT LDS RZ, [RZ] ;  /* 0x00000000fffff984 */ /* 0x000fe20000000800 */
[----:B------:R1:W-:Y:S01]  /*3410*/  LDGSTS.E [R235], desc[UR16][R90.64], P1 ;  /* 0x000000005aeb7fae */ /* 0x0003e20008921850 */
[-C--:B------:R-:W-:Y:S01]  /*3420*/  LEA.HI.X.SX32 R79, R99, R94.reuse, 0x2, P2 ;  /* 0x0000005e634f7211 */ /* 0x080fe200010f16ff */
[----:B------:R-:W-:Y:S01]  /*3430*/  IMAD R99, R63, UR4, RZ ;  /* 0x000000043f637c24 */ /* 0x000fe2000f8e02ff */
[----:B------:R-:W-:Y:S01]  /*3440*/  LEA.HI.X.SX32 R119, R5, R94, 0x2, P6 ;  /* 0x0000005e05777211 */ /* 0x000fe200030f16ff */
[----:B------:R-:W-:Y:S01]  /*3450*/  IMAD R5, R26, UR4, RZ ;  /* 0x000000041a057c24 */ /* 0x000fe2000f8e02ff */
[-C--:B------:R-:W-:Y:S01]  /*3460*/  IADD3 R176, P2, R16, R96.reuse, RZ ;  /* 0x0000006010b07210 */ /* 0x080fe20007f5e0ff */
[----:B------:R-:W-:Y:S01]  /*3470*/  LDGSTS.E [R235+0x8], desc[UR16][R68.64], P3 ;  /* 0x0000800044eb7fae */ /* 0x000fe20009921850 */
[----:B------:R-:W-:-:S02]  /*3480*/  LEA R70, P6, R7, R96, 0x2 ;  /* 0x0000006007467211 */ /* 0x000fc400078c10ff */
[----:B------:R-:W-:Y:S01]  /*3490*/  ISETP.NE.U32.AND P5, PT, R18, RZ, PT ;  /* 0x000000ff1200720c */ /* 0x000fe20003fa5070 */
[----:B------:R-:W-:Y:S01]  /*34a0*/  IMAD.SHL.U32 R18, R107, 0x4, RZ ;  /* 0x000000046b127824 */ /* 0x000fe200078e00ff */
[-C--:B------:R-:W-:Y:S01]  /*34b0*/  LEA.HI.X.SX32 R177, R97, R94.reuse, 0x2, P2 ;  /* 0x0000005e61b17211 */ /* 0x080fe200010f16ff */
[----:B------:R-:W-:Y:S01]  /*34c0*/  IMAD R97, R85, UR4, RZ ;  /* 0x0000000455617c24 */ /* 0x000fe2000f8e02ff */
[----:B------:R-:W-:Y:S01]  /*34d0*/  LEA.HI.X.SX32 R71, R7, R94, 0x2, P6 ;  /* 0x0000005e07477211 */ /* 0x000fe200030f16ff */
[----:B------:R-:W-:Y:S01]  /*34e0*/  STL [R1+0x24], R99 ;  /* 0x0000246301007387 */ /* 0x000fe20000100800 */
[-C--:B------:R-:W-:Y:S02]  /*34f0*/  IADD3 R62, P2, R17, R96.reuse, RZ ;  /* 0x00000060113e7210 */ /* 0x080fe40007f5e0ff */
[----:B------:R-:W-:Y:S01]  /*3500*/  LEA R136, P6, R9, R96, 0x2 ;  /* 0x0000006009887211 */ /* 0x000fe200078c10ff */
[----:B------:R-:W-:Y:S01]  /*3510*/  STL [R1+0x20], R97 ;  /* 0x0000206101007387 */ /* 0x000fe20000100800 */
[----:B------:R-:W-:-:S02]  /*3520*/  LEA.HI.X.SX32 R63, R108, R94, 0x2, P2 ;  /* 0x0000005e6c3f7211 */ /* 0x000fc400010f16ff */
[----:B------:R-:W-:Y:S01]  /*3530*/  LEA.HI.X.SX32 R137, R9, R94, 0x2, P6 ;  /* 0x0000005e09897211 */ /* 0x000fe200030f16ff */
[----:B------:R-:W-:Y:S01]  /*3540*/  STL [R1+0x1c], R93 ;  /* 0x00001c5d01007387 */ /* 0x000fe20000100800 */
[-C--:B------:R-:W-:Y:S02]  /*3550*/  IADD3 R86, P2, R18, R96.reuse, RZ ;  /* 0x0000006012567210 */ /* 0x080fe40007f5e0ff */
[C---:B------:R-:W-:Y:S01]  /*3560*/  LEA R54, P6, R10.reuse, R96, 0x2 ;  /* 0x000000600a367211 */ /* 0x040fe200078c10ff */
[----:B------:R-:W-:Y:S01]  /*3570*/  STL [R1+0x18], R89 ;  /* 0x0000185901007387 */ /* 0x000fe20000100800 */
[-C--:B------:R-:W-:Y:S02]  /*3580*/  LEA.HI.X.SX32 R87, R107, R94.reuse, 0x2, P2 ;  /* 0x0000005e6b577211 */ /* 0x080fe400010f16ff */
[----:B------:R-:W-:Y:S01]  /*3590*/  LEA.HI.X.SX32 R55, R10, R94, 0x2, P6 ;  /* 0x0000005e0a377211 */ /* 0x000fe200030f16ff */
[----:B------:R2:W-:Y:S01]  /*35a0*/  STL [R1+0x14], R88 ;  /* 0x0000145801007387 */ /* 0x0005e20000100800 */
[----:B------:R-:W-:-:S02]  /*35b0*/  IADD3 R56, P2, R19, R96, RZ ;  /* 0x0000006013387210 */ /* 0x000fc40007f5e0ff */
[----:B------:R-:W-:Y:S01]  /*35c0*/  LEA R220, P6, R12, R96, 0x2 ;  /* 0x000000600cdc7211 */ /* 0x000fe200078c10ff */
[----:B------:R-:W-:Y:S01]  /*35d0*/  STL [R1+0x10], R6 ;  /* 0x0000100601007387 */ /* 0x000fe20000100800 */
[-C--:B------:R-:W-:Y:S01]  /*35e0*/  LEA.HI.X.SX32 R57, R0, R94.reuse, 0x2, P2 ;  /* 0x0000005e00397211 */ /* 0x080fe200010f16ff */
[----:B------:R-:W-:Y:S01]  /*35f0*/  IMAD R0, R25, UR4, RZ ;  /* 0x0000000419007c24 */ /* 0x000fe2000f8e02ff */
[----:B------:R-:W-:Y:S01]  /*3600*/  LEA.HI.X.SX32 R221, R12, R94, 0x2, P6 ;  /* 0x0000005e0cdd7211 */ /* 0x000fe200030f16ff */
[----:B------:R-:W-:Y:S01]  /*3610*/  STL [R1+0xc], R5 ;  /* 0x00000c0501007387 */ /* 0x000fe20000100800 */
[----:B------:R-:W-:Y:S02]  /*3620*/  IADD3 R84, P2, R21, R96, RZ ;  /* 0x0000006015547210 */ /* 0x000fe40007f5e0ff */
[----:B------:R-:W-:Y:S01]  /*3630*/  IADD3 R98, P6, R20, UR20, RZ ;  /* 0x0000001414627c10 */ /* 0x000fe2000ffde0ff */
[----:B------:R-:W-:Y:S01]  /*3640*/  STL [R1+0x8], R4 ;  /* 0x0000080401007387 */ /* 0x000fe20000100800 */
[----:B------:R-:W-:-:S02]  /*3650*/  LEA.HI.X.SX32 R85, R106, R94, 0x2, P2 ;  /* 0x0000005e6a557211 */ /* 0x000fc400010f16ff */
[----:B------:R-:W-:Y:S01]  /*3660*/  LEA.HI.X.SX32 R24, R234, UR21, 0x2, P6 ;  /* 0x00000015ea187c11 */ /* 0x000fe2000b0f16ff */
[----:B------:R-:W-:Y:S01]  /*3670*/  STL [R1+0x4], R3 ;  /* 0x0000040301007387 */ /* 0x000fe20000100800 */
[CC--:B------:R-:W-:Y:S02]  /*3680*/  LEA R168, P2, R105.reuse, R98.reuse, 0x2 ;  /* 0x0000006269a87211 */ /* 0x0c0fe400078410ff */
[C---:B------:R-:W-:Y:S01]  /*3690*/  LEA R160, P6, R104.reuse, R98, 0x2 ;  /* 0x0000006268a07211 */ /* 0x040fe200078c10ff */
[----:B------:R1:W-:Y:S01]  /*36a0*/  STL [R1], R0 ;  /* 0x0000000001007387 */ /* 0x0003e20000100800 */
[----:B------:R-:W-:Y:S02]  /*36b0*/  LEA.HI.X.SX32 R169, R105, R24, 0x2, P2 ;  /* 0x0000001869a97211 */ /* 0x000fe400010f16ff */
[----:B------:R-:W-:Y:S01]  /*36c0*/  LEA R150, P2, R103, R98, 0x2 ;  /* 0x0000006267967211 */ /* 0x000fe200078410ff */
[----:B------:R-:W-:Y:S01]  /*36d0*/  LDGSTS.E [R235+0x2000], desc[UR16][R72.64], P4 ;  /* 0x0200000048eb7fae */ /* 0x000fe2000a121850 */
[----:B------:R-:W-:-:S02]  /*36e0*/  LEA.HI.X.SX32 R161, R104, R24, 0x2, P6 ;  /* 0x0000001868a17211 */ /* 0x000fc400030f16ff */
[C---:B------:R-:W-:Y:S01]  /*36f0*/  LEA R140, P6, R102.reuse, R98, 0x2 ;  /* 0x00000062668c7211 */ /* 0x040fe200078c10ff */
[----:B------:R-:W-:Y:S01]  /*3700*/  LDGSTS.E [R235+0x2008], desc[UR16][R166.64], P5 ;  /* 0x02008000a6eb7fae */ /* 0x000fe2000a921850 */
[----:B------:R-:W-:Y:S02]  /*3710*/  LEA.HI.X.SX32 R151, R103, R24, 0x2, P2 ;  /* 0x0000001867977211 */ /* 0x000fe400010f16ff */
[----:B------:R-:W-:Y:S02]  /*3720*/  LEA R130, P2, R95, R98, 0x2 ;  /* 0x000000625f827211 */ /* 0x000fe400078410ff */
[----:B------:R-:W-:Y:S02]  /*3730*/  LEA.HI.X.SX32 R141, R102, R24, 0x2, P6 ;  /* 0x00000018668d7211 */ /* 0x000fe400030f16ff */
[----:B------:R-:W-:Y:S02]  /*3740*/  LEA R122, P6, R99, R98, 0x2 ;  /* 0x00000062637a7211 */ /* 0x000fe400078c10ff */
[----:B------:R-:W-:-:S02]  /*3750*/  LEA.HI.X.SX32 R131, R95, R24, 0x2, P2 ;  /* 0x000000185f837211 */ /* 0x000fc400010f16ff */
[----:B------:R-:W-:Y:S02]  /*3760*/  LEA R94, P2, R97, R98, 0x2 ;  /* 0x00000062615e7211 */ /* 0x000fe400078410ff */
[----:B------:R-:W-:Y:S02]  /*3770*/  LEA.HI.X.SX32 R123, R99, R24, 0x2, P6 ;  /* 0x00000018637b7211 */ /* 0x000fe400030f16ff */
[----:B---3--:R-:W-:Y:S02]  /*3780*/  LEA R102, P6, R93, R98, 0x2 ;  /* 0x000000625d667211 */ /* 0x008fe400078c10ff */
[----:B----4-:R-:W-:Y:S02]  /*3790*/  LEA.HI.X.SX32 R95, R97, R24, 0x2, P2 ;  /* 0x00000018615f7211 */ /* 0x010fe400010f16ff */
[----:B------:R-:W-:Y:S02]  /*37a0*/  LEA R164, P2, R89, R98, 0x2 ;  /* 0x0000006259a47211 */ /* 0x000fe400078410ff */
[----:B------:R-:W-:-:S02]  /*37b0*/  LEA.HI.X.SX32 R103, R93, R24, 0x2, P6 ;  /* 0x000000185d677211 */ /* 0x000fc400030f16ff */
[----:B------:R-:W-:Y:S02]  /*37c0*/  LEA R158, P6, R88, R98, 0x2 ;  /* 0x00000062589e7211 */ /* 0x000fe400078c10ff */
[----:B------:R-:W-:Y:S02]  /*37d0*/  LEA.HI.X.SX32 R165, R89, R24, 0x2, P2 ;  /* 0x0000001859a57211 */ /* 0x000fe400010f16ff */
[----:B------:R-:W-:Y:S02]  /*37e0*/  LEA R148, P2, R6, R98, 0x2 ;  /* 0x0000006206947211 */ /* 0x000fe400078410ff */
[----:B------:R-:W-:Y:S02]  /*37f0*/  LEA.HI.X.SX32 R159, R88, R24, 0x2, P6 ;  /* 0x00000018589f7211 */ /* 0x000fe400030f16ff */
[----:B------:R-:W-:Y:S02]  /*3800*/  LEA R138, P6, R5, R98, 0x2 ;  /* 0x00000062058a7211 */ /* 0x000fe400078c10ff */
[----:B------:R-:W-:-:S02]  /*3810*/  LEA.HI.X.SX32 R149, R6, R24, 0x2, P2 ;  /* 0x0000001806957211 */ /* 0x000fc400010f16ff */
[C---:B------:R-:W-:Y:S02]  /*3820*/  LEA R128, P2, R4.reuse, R98, 0x2 ;  /* 0x0000006204807211 */ /* 0x040fe400078410ff */
[----:B------:R-:W-:Y:S02]  /*3830*/  LEA.HI.X.SX32 R139, R5, R24, 0x2, P6 ;  /* 0x00000018058b7211 */ /* 0x000fe400030f16ff */
[C---:B------:R-:W-:Y:S02]  /*3840*/  LEA R120, P6, R3.reuse, R98, 0x2 ;  /* 0x0000006203787211 */ /* 0x040fe400078c10ff */
[----:B------:R-:W-:Y:S02]  /*3850*/  LEA.HI.X.SX32 R129, R4, R24, 0x2, P2 ;  /* 0x0000001804817211 */ /* 0x000fe400010f16ff */
[----:B------:R-:W-:Y:S02]  /*3860*/  LEA R108, P2, R0, R98, 0x2 ;  /* 0x00000062006c7211 */ /* 0x000fe400078410ff */
[----:B------:R-:W-:-:S02]  /*3870*/  LEA.HI.X.SX32 R121, R3, R24, 0x2, P6 ;  /* 0x0000001803797211 */ /* 0x000fc400030f16ff */
[----:B--2---:R-:W-:Y:S02]  /*3880*/  LEA R88, P6, R252, R98, 0x2 ;  /* 0x00000062fc587211 */ /* 0x004fe400078c10ff */
[----:B------:R-:W-:Y:S02]  /*3890*/  LEA.HI.X.SX32 R109, R0, R24, 0x2, P2 ;  /* 0x00000018006d7211 */ /* 0x000fe400010f16ff */
[C---:B------:R-:W-:Y:S02]  /*38a0*/  LEA R106, P2, R251.reuse, R98, 0x2 ;  /* 0x00000062fb6a7211 */ /* 0x040fe400078410ff */
        /* <DEDUP_REMOVED lines=28> */
[----:B------:R-:W-:Y:S02]  /*3a70*/  LOP3.LUT R231, R2, 0x40, RZ, 0xfc, !PT ;  /* 0x0000004002e77812 */ /* 0x000fe400078efcff */
[----:B------:R-:W-:Y:S02]  /*3a80*/  LEA.HI.X.SX32 R115, R238, R24, 0x2, P6 ;  /* 0x00000018ee737211 */ /* 0x000fe400030f16ff */
[----:B------:R-:W-:Y:S02]  /*3a90*/  LEA R98, P6, R236, R98, 0x2 ;  /* 0x00000062ec627211 */ /* 0x000fe400078c10ff */
[----:B------:R-:W-:Y:S02]  /*3aa0*/  LEA.HI.X.SX32 R105, R237, R24, 0x2, P2 ;  /* 0x00000018ed697211 */ /* 0x000fe400010f16ff */
[----:B------:R-:W-:-:S02]  /*3ab0*/  LOP3.LUT R230, R2, 0x42, RZ, 0xfc, !PT ;  /* 0x0000004202e67812 */ /* 0x000fc400078efcff */
[----:B------:R-:W-:Y:S02]  /*3ac0*/  ISETP.GE.AND P2, PT, R231, R224, PT ;  /* 0x000000e0e700720c */ /* 0x000fe40003f46270 */
[----:B------:R-:W-:Y:S02]  /*3ad0*/  LOP3.LUT R229, R2, 0x60, RZ, 0xfc, !PT ;  /* 0x0000006002e57812 */ /* 0x000fe400078efcff */
[----:B------:R-:W-:Y:S02]  /*3ae0*/  LEA.HI.X.SX32 R99, R236, R24, 0x2, P6 ;  /* 0x00000018ec637211 */ /* 0x000fe400030f16ff */
[-C--:B------:R-:W-:Y:S02]  /*3af0*/  ISETP.GE.AND P6, PT, R230, R224.reuse, PT ;  /* 0x000000e0e600720c */ /* 0x080fe40003fc6270 */
[----:B------:R-:W-:Y:S02]  /*3b00*/  SEL R25, R23, RZ, !P2 ;  /* 0x000000ff17197207 */ /* 0x000fe40005000000 */
[----:B------:R-:W-:-:S02]  /*3b10*/  ISETP.GE.AND P2, PT, R229, R224, PT ;  /* 0x000000e0e500720c */ /* 0x000fc40003f46270 */
[----:B-1----:R-:W-:Y:S02]  /*3b20*/  LOP3.LUT R0, R2, 0x62, RZ, 0xfc, !PT ;  /* 0x0000006202007812 */ /* 0x002fe400078efcff */
[----:B------:R-:W-:Y:S02]  /*3b30*/  SEL R24, R23, RZ, !P6 ;  /* 0x000000ff17187207 */ /* 0x000fe40007000000 */
[----:B------:R-:W-:Y:S02]  /*3b40*/  ISETP.NE.U32.AND P1, PT, R25, RZ, PT ;  /* 0x000000ff1900720c */ /* 0x000fe40003f25070 */
[----:B------:R-:W-:Y:S02]  /*3b50*/  SEL R25, R23, RZ, !P2 ;  /* 0x000000ff17197207 */ /* 0x000fe40005000000 */
[----:B------:R-:W-:Y:S02]  /*3b60*/  ISETP.GE.AND P6, PT, R0, R224, PT ;  /* 0x000000e00000720c */ /* 0x000fe40003fc6270 */
[----:B------:R-:W-:-:S02]  /*3b70*/  ISETP.NE.U32.AND P2, PT, R24, RZ, PT ;  /* 0x000000ff1800720c */ /* 0x000fc40003f45070 */
[----:B------:R-:W-:Y:S02]  /*3b80*/  ISETP.NE.U32.AND P3, PT, R25, RZ, PT ;  /* 0x000000ff1900720c */ /* 0x000fe40003f65070 */
[C---:B------:R-:W-:Y:S02]  /*3b90*/  LOP3.LUT R4, R2.reuse, 0x4, RZ, 0xfc, !PT ;  /* 0x0000000402047812 */ /* 0x040fe400078efcff */
[----:B------:R-:W-:Y:S01]  /*3ba0*/  SEL R24, R23, RZ, !P6 ;  /* 0x000000ff17187207 */ /* 0x000fe20007000000 */
[----:B------:R-:W-:Y:S01]  /*3bb0*/  LDGSTS.E [R235+0x4000], desc[UR16][R64.64], P1 ;  /* 0x0400000040eb7fae */ /* 0x000fe20008921850 */
[----:B------:R-:W-:Y:S02]  /*3bc0*/  LOP3.LUT R0, R2, 0x6, RZ, 0xfc, !PT ;  /* 0x0000000602007812 */ /* 0x000fe400078efcff */
[----:B------:R-:W-:Y:S02]  /*3bd0*/  ISETP.GE.AND P4, PT, R4, R224, PT ;  /* 0x000000e00400720c */ /* 0x000fe40003f86270 */
[----:B------:R-:W-:Y:S01]  /*3be0*/  LOP3.LUT R3, R2, 0x24, RZ, 0xfc, !PT ;  /* 0x0000002402037812 */ /* 0x000fe200078efcff */
[----:B------:R-:W-:Y:S01]  /*3bf0*/  LDGSTS.E [R235+0x4008], desc[UR16][R60.64], P2 ;  /* 0x040080003ceb7fae */ /* 0x000fe20009121850 */
[----:B------:R-:W-:-:S02]  /*3c00*/  ISETP.NE.U32.AND P6, PT, R24, RZ, PT ;  /* 0x000000ff1800720c */ /* 0x000fc40003fc5070 */
[-C--:B------:R-:W-:Y:S01]  /*3c10*/  ISETP.GE.AND P5, PT, R0, R224.reuse, PT ;  /* 0x000000e00000720c */ /* 0x080fe20003fa6270 */
[----:B------:R-:W-:Y:S01]  /*3c20*/  LDGSTS.E [R235+0x6000], desc[UR16][R196.64], P3 ;  /* 0x06000000c4eb7fae */ /* 0x000fe20009921850 */
[----:B------:R-:W-:Y:S02]  /*3c30*/  SEL R25, R23, RZ, !P4 ;  /* 0x000000ff17197207 */ /* 0x000fe40006000000 */
[C---:B------:R-:W-:Y:S02]  /*3c40*/  LOP3.LUT R0, R2.reuse, 0x26, RZ, 0xfc, !PT ;  /* 0x0000002602007812 */ /* 0x040fe400078efcff */
[----:B------:R-:W-:Y:S02]  /*3c50*/  ISETP.GE.AND P4, PT, R3, R224, PT ;  /* 0x000000e00300720c */ /* 0x000fe40003f86270 */
[----:B------:R-:W-:Y:S02]  /*3c60*/  LOP3.LUT R4, R2, 0x44, RZ, 0xfc, !PT ;  /* 0x0000004402047812 */ /* 0x000fe400078efcff */
[----:B------:R-:W-:Y:S01]  /*3c70*/  SEL R24, R23, RZ, !P5 ;  /* 0x000000ff17187207 */ /* 0x000fe20006800000 */
[----:B------:R-:W-:Y:S01]  /*3c80*/  LDGSTS.E [R235+0x6008], desc[UR16][R218.64], P6 ;  /* 0x06008000daeb7fae */ /* 0x000fe2000b121850 */
[----:B------:R-:W-:-:S02]  /*3c90*/  ISETP.NE.U32.AND P1, PT, R25, RZ, PT ;  /* 0x000000ff1900720c */ /* 0x000fc40003f25070 */
[-C--:B------:R-:W-:Y:S02]  /*3ca0*/  ISETP.GE.AND P5, PT, R0, R224.reuse, PT ;  /* 0x000000e00000720c */ /* 0x080fe40003fa6270 */
[C---:B------:R-:W-:Y:S02]  /*3cb0*/  SEL R25, R23.reuse, RZ, !P4 ;  /* 0x000000ff17197207 */ /* 0x040fe40006000000 */
[----:B------:R-:W-:Y:S02]  /*3cc0*/  ISETP.GE.AND P3, PT, R4, R224, PT ;  /* 0x000000e00400720c */ /* 0x000fe40003f66270 */
[----:B------:R-:W-:Y:S02]  /*3cd0*/  LOP3.LUT R4, R22, 0x10, RZ, 0x3c, !PT ;  /* 0x0000001016047812 */ /* 0x000fe400078e3cff */
[----:B------:R-:W-:Y:S02]  /*3ce0*/  ISETP.NE.U32.AND P4, PT, R24, RZ, PT ;  /* 0x000000ff1800720c */ /* 0x000fe40003f85070 */
[----:B------:R-:W-:Y:S01]  /*3cf0*/  SEL R24, R23, RZ, !P5 ;  /* 0x000000ff17187207 */ /* 0x000fe20006800000 */
[----:B------:R-:W-:Y:S01]  /*3d00*/  VIADD R225, R4, UR5 ;  /* 0x0000000504e17c36 */ /* 0x000fe20008000000 */
[----:B------:R-:W-:-:S02]  /*3d10*/  LOP3.LUT R5, R2, 0x46, RZ, 0xfc, !PT ;  /* 0x0000004602057812 */ /* 0x000fc400078efcff */
[----:B------:R-:W-:Y:S02]  /*3d20*/  ISETP.NE.U32.AND P2, PT, R25, RZ, PT ;  /* 0x000000ff1900720c */ /* 0x000fe40003f45070 */
[----:B------:R-:W-:Y:S01]  /*3d30*/  LOP3.LUT R3, R2, 0x64, RZ, 0xfc, !PT ;  /* 0x0000006402037812 */ /* 0x000fe200078efcff */
[----:B------:R-:W-:Y:S01]  /*3d40*/  LDGSTS.E [R225], desc[UR16][R118.64], P1 ;  /* 0x0000000076e17fae */ /* 0x000fe20008921850 */
[----:B------:R-:W-:Y:S02]  /*3d50*/  ISETP.NE.U32.AND P5, PT, R24, RZ, PT ;  /* 0x000000ff1800720c */ /* 0x000fe40003fa5070 */
[-C--:B------:R-:W-:Y:S01]  /*3d60*/  ISETP.GE.AND P6, PT, R5, R224.reuse, PT ;  /* 0x000000e00500720c */ /* 0x080fe20003fc6270 */
[----:B------:R-:W-:Y:S01]  /*3d70*/  LDGSTS.E [R225+0x8], desc[UR16][R82.64], P4 ;  /* 0x0000800052e17fae */ /* 0x000fe2000a121850 */
[----:B------:R-:W-:Y:S02]  /*3d80*/  LOP3.LUT R0, R2, 0x66, RZ, 0xfc, !PT ;  /* 0x0000006602007812 */ /* 0x000fe400078efcff */
[----:B------:R-:W-:Y:S01]  /*3d90*/  SEL R25, R23, RZ, !P3 ;  /* 0x000000ff17197207 */ /* 0x000fe20005800000 */
[----:B------:R-:W1:Y:S01]  /*3da0*/  S2R R5, SR_TID.X ;  /* 0x0000000000057919 */ /* 0x000e620000002100 */
[----:B------:R-:W-:-:S02]  /*3db0*/  ISETP.GE.AND P3, PT, R3, R224, PT ;  /* 0x000000e00300720c */ /* 0x000fc40003f66270 */
[----:B------:R-:W-:Y:S01]  /*3dc0*/  SEL R24, R23, RZ, !P6 ;  /* 0x000000ff17187207 */ /* 0x000fe20007000000 */
[----:B------:R-:W-:Y:S01]  /*3dd0*/  LDGSTS.E [R225+0x2000], desc[UR16][R184.64], P2 ;  /* 0x02000000b8e17fae */ /* 0x000fe20009121850 */
[----:B------:R-:W-:Y:S02]  /*3de0*/  ISETP.GE.AND P6, PT, R0, R224, PT ;  /* 0x000000e00000720c */ /* 0x000fe40003fc6270 */
[----:B------:R-:W-:Y:S01]  /*3df0*/  ISETP.NE.U32.AND P1, PT, R25, RZ, PT ;  /* 0x000000ff1900720c */ /* 0x000fe20003f25070 */
[----:B------:R-:W-:Y:S01]  /*3e00*/  LDGSTS.E [R225+0x2008], desc[UR16][R50.64], P5 ;  /* 0x0200800032e17fae */ /* 0x000fe2000a921850 */
[----:B------:R-:W-:Y:S02]  /*3e10*/  SEL R25, R23, RZ, !P3 ;  /* 0x000000ff17197207 */ /* 0x000fe40005800000 */
[----:B------:R-:W-:Y:S02]  /*3e20*/  LOP3.LUT R4, R2, 0x8, RZ, 0xfc, !PT ;  /* 0x0000000802047812 */ /* 0x000fe400078efcff */
[----:B------:R-:W-:-:S02]  /*3e30*/  ISETP.NE.U32.AND P3, PT, R24, RZ, PT ;  /* 0x000000ff1800720c */ /* 0x000fc40003f65070 */
[----:B------:R-:W-:Y:S02]  /*3e40*/  SEL R24, R23, RZ, !P6 ;  /* 0x000000ff17187207 */ /* 0x000fe40007000000 */
[----:B------:R-:W-:Y:S02]  /*3e50*/  ISETP.NE.U32.AND P6, PT, R25, RZ, PT ;  /* 0x000000ff1900720c */ /* 0x000fe40003fc5070 */
[----:B------:R-:W-:Y:S01]  /*3e60*/  LOP3.LUT R0, R2, 0xa, RZ, 0xfc, !PT ;  /* 0x0000000a02007812 */ /* 0x000fe200078efcff */
[----:B------:R-:W-:Y:S01]  /*3e70*/  LDGSTS.E [R225+0x4000], desc[UR16][R38.64], P1 ;  /* 0x0400000026e17fae */ /* 0x000fe20008921850 */
[-C--:B------:R-:W-:Y:S02]  /*3e80*/  ISETP.GE.AND P2, PT, R4, R224.reuse, PT ;  /* 0x000000e00400720c */ /* 0x080fe40003f46270 */
[----:B------:R-:W-:Y:S02]  /*3e90*/  LOP3.LUT R3, R2, 0x28, RZ, 0xfc, !PT ;  /* 0x0000002802037812 */ /* 0x000fe400078efcff */
[----:B------:R-:W-:Y:S01]  /*3ea0*/  ISETP.NE.U32.AND P4, PT, R24, RZ, PT ;  /* 0x000000ff1800720c */ /* 0x000fe20003f85070 */
[----:B------:R-:W-:Y:S01]  /*3eb0*/  LDGSTS.E [R225+0x4008], desc[UR16][R222.64], P3 ;  /* 0x04008000dee17fae */ /* 0x000fe20009921850 */
[----:B------:R-:W-:-:S02]  /*3ec0*/  ISETP.GE.AND P5, PT, R0, R224, PT ;  /* 0x000000e00000720c */ /* 0x000fc40003fa6270 */
[----:B------:R-:W-:Y:S01]  /*3ed0*/  LOP3.LUT R0, R2, 0x2a, RZ, 0xfc, !PT ;  /* 0x0000002a02007812 */ /* 0x000fe200078efcff */
[----:B------:R-:W-:Y:S01]  /*3ee0*/  LDGSTS.E [R225+0x6000], desc[UR16][R214.64], P6 ;  /* 0x06000000d6e17fae */ /* 0x000fe2000b121850 */
[----:B------:R-:W-:Y:S02]  /*3ef0*/  SEL R25, R23, RZ, !P2 ;  /* 0x000000ff17197207 */ /* 0x000fe40005000000 */
[-C--:B------:R-:W-:Y:S02]  /*3f00*/  ISETP.GE.AND P2, PT, R3, R224.reuse, PT ;  /* 0x000000e00300720c */ /* 0x080fe40003f46270 */
[----:B------:R-:W-:Y:S02]  /*3f10*/  SEL R24, R23, RZ, !P5 ;  /* 0x000000ff17187207 */ /* 0x000fe40006800000 */
[----:B------:R-:W-:Y:S01]  /*3f20*/  ISETP.GE.AND P5, PT, R0, R224, PT ;  /* 0x000000e00000720c */ /* 0x000fe20003fa6270 */
[----:B------:R-:W-:Y:S01]  /*3f30*/  LDGSTS.E [R225+0x6008], desc[UR16][R34.64], P4 ;  /* 0x0600800022e17fae */ /* 0x000fe2000a121850 */
[----:B------:R-:W-:-:S02]  /*3f40*/  ISETP.NE.U32.AND P1, PT, R25, RZ, PT ;  /* 0x000000ff1900720c */ /* 0x000fc40003f25070 */
[C---:B------:R-:W-:Y:S02]  /*3f50*/  SEL R25, R23.reuse, RZ, !P2 ;  /* 0x000000ff17197207 */ /* 0x040fe40005000000 */
[----:B------:R-:W-:Y:S02]  /*3f60*/  LOP3.LUT R0, R2, 0x48, RZ, 0xfc, !PT ;  /* 0x0000004802007812 */ /* 0x000fe400078efcff */
[----:B------:R-:W-:Y:S02]  /*3f70*/  ISETP.NE.U32.AND P2, PT, R24, RZ, PT ;  /* 0x000000ff1800720c */ /* 0x000fe40003f45070 */
[----:B------:R-:W-:Y:S02]  /*3f80*/  SEL R24, R23, RZ, !P5 ;  /* 0x000000ff17187207 */ /* 0x000fe40006800000 */
[----:B------:R-:W-:Y:S02]  /*3f90*/  LOP3.LUT R4, R2, 0x4a, RZ, 0xfc, !PT ;  /* 0x0000004a02047812 */ /* 0x000fe400078efcff */
[----:B------:R-:W-:-:S02]  /*3fa0*/  ISETP.NE.U32.AND P5, PT, R25, RZ, PT ;  /* 0x000000ff1900720c */ /* 0x000fc40003fa5070 */
[-C--:B------:R-:W-:Y:S02]  /*3fb0*/  ISETP.GE.AND P6, PT, R0, R224.reuse, PT ;  /* 0x000000e00000720c */ /* 0x080fe40003fc6270 */
[----:B------:R-:W-:Y:S02]  /*3fc0*/  LOP3.LUT R0, R22, 0x20, RZ, 0x3c, !PT ;  /* 0x0000002016007812 */ /* 0x000fe400078e3cff */
[----:B------:R-:W-:Y:S02]  /*3fd0*/  LOP3.LUT R3, R2, 0x68, RZ, 0xfc, !PT ;  /* 0x0000006802037812 */ /* 0x000fe400078efcff */
[-C--:B------:R-:W-:Y:S01]  /*3fe0*/  ISETP.GE.AND P4, PT, R4, R224.reuse, PT ;  /* 0x000000e00400720c */ /* 0x080fe20003f86270 */
[----:B------:R-:W-:Y:S01]  /*3ff0*/  VIADD R227, R0, UR5 ;  /* 0x0000000500e37c36 */ /* 0x000fe20008000000 */
[----:B------:R-:W2:Y:S01]  /*4000*/  S2R R4, SR_TID.X ;  /* 0x0000000000047919 */ /* 0x000ea20000002100 */
[----:B------:R-:W-:Y:S02]  /*4010*/  ISETP.NE.U32.AND P3, PT, R24, RZ, PT ;  /* 0x000000ff1800720c */ /* 0x000fe40003f65070 */
[----:B------:R-:W-:Y:S01]  /*4020*/  SEL R24, R23, RZ, !P6 ;  /* 0x000000ff17187207 */ /* 0x000fe20007000000 */
[----:B------:R-:W-:Y:S01]  /*4030*/  LDGSTS.E [R227], desc[UR16][R70.64], P1 ;  /* 0x0000000046e37fae */ /* 0x000fe20008921850 */
[----:B------:R-:W-:-:S02]  /*4040*/  ISETP.GE.AND P6, PT, R3, R224, PT ;  /* 0x000000e00300720c */ /* 0x000fc40003fc6270 */
[----:B------:R-:W-:Y:S01]  /*4050*/  LOP3.LUT R3, R2, 0x6a, RZ, 0xfc, !PT ;  /* 0x0000006a02037812 */ /* 0x000fe200078efcff */
[----:B------:R-:W-:Y:S01]  /*4060*/  LDGSTS.E [R227+0x8], desc[UR16][R80.64], P2 ;  /* 0x0000800050e37fae */ /* 0x000fe20009121850 */
[----:B------:R-:W-:Y:S02]  /*4070*/  SEL R25, R23, RZ, !P4 ;  /* 0x000000ff17197207 */ /* 0x000fe40006000000 */
[----:B------:R-:W-:Y:S01]  /*4080*/  ISETP.NE.U32.AND P4, PT, R24, RZ, PT ;  /* 0x000000ff1800720c */ /* 0x000fe20003f85070 */
[----:B------:R-:W-:Y:S01]  /*4090*/  LDGSTS.E [R227+0x2000], desc[UR16][R42.64], P5 ;  /* 0x020000002ae37fae */ /* 0x000fe2000a921850 */
[----:B------:R-:W-:Y:S02]  /*40a0*/  ISETP.GE.AND P5, PT, R3, R224, PT ;  /* 0x000000e00300720c */ /* 0x000fe40003fa6270 */
[----:B------:R-:W-:Y:S01]  /*40b0*/  SEL R24, R23, RZ, !P6 ;  /* 0x000000ff17187207 */ /* 0x000fe20007000000 */
[----:B------:R-:W3:Y:S01]  /*40c0*/  S2R R3, SR_TID.X ;  /* 0x0000000000037919 */ /* 0x000ee20000002100 */
[----:B------:R-:W-:-:S02]  /*40d0*/  LOP3.LUT R0, R2, 0xc, RZ, 0xfc, !PT ;  /* 0x0000000c02007812 */ /* 0x000fc400078efcff */
[----:B------:R-:W-:Y:S01]  /*40e0*/  ISETP.NE.U32.AND P1, PT, R25, RZ, PT ;  /* 0x000000ff1900720c */ /* 0x000fe20003f25070 */
[----:B------:R-:W-:Y:S01]  /*40f0*/  LDGSTS.E [R227+0x2008], desc[UR16][R30.64], P3 ;  /* 0x020080001ee37fae */ /* 0x000fe20009921850 */
[----:B-1----:R-:W-:Y:S02]  /*4100*/  LEA.HI R5, R5, 0x2e, RZ, 0x1a ;  /* 0x0000002e05057811 */ /* 0x002fe400078fd0ff */
[----:B------:R-:W-:Y:S01]  /*4110*/  ISETP.NE.U32.AND P6, PT, R24, RZ, PT ;  /* 0x000000ff1800720c */ /* 0x000fe20003fc5070 */
[----:B------:R-:W-:Y:S01]  /*4120*/  LDGSTS.E [R227+0x4000], desc[UR16][R110.64], P4 ;  /* 0x040000006ee37fae */ /* 0x000fe2000a121850 */
[-C--:B------:R-:W-:Y:S02]  /*4130*/  ISETP.GE.AND P3, PT, R0, R224.reuse, PT ;  /* 0x000000e00000720c */ /* 0x080fe40003f66270 */
[----:B------:R-:W-:Y:S02]  /*4140*/  SEL R24, R23, RZ, !P5 ;  /* 0x000000ff17187207 */ /* 0x000fe40006800000 */
[----:B------:R-:W-:-:S02]  /*4150*/  ISETP.GE.AND P2, PT, R5, R224, PT ;  /* 0x000000e00500720c */ /* 0x000fc40003f46270 */
[C---:B------:R-:W-:Y:S01]  /*4160*/  SEL R26, R23.reuse, RZ, !P3 ;  /* 0x000000ff171a7207 */ /* 0x040fe20005800000 */
[----:B------:R-:W-:Y:S01]  /*4170*/  LDGSTS.E [R227+0x4008], desc[UR16][R100.64], P1 ;  /* 0x0400800064e37fae */ /* 0x000fe20008921850 */
[----:B--2---:R-:W-:Y:S02]  /*4180*/  LEA.HI R4, R4, 0x4e, RZ, 0x1a ;  /* 0x0000004e04047811 */ /* 0x004fe400078fd0ff */
[----:B------:R-:W-:Y:S01]  /*4190*/  LOP3.LUT R0, R2, 0x2c, RZ, 0xfc, !PT ;  /* 0x0000002c02007812 */ /* 0x000fe200078efcff */
[----:B------:R-:W-:Y:S01]  /*41a0*/  LDGSTS.E [R227+0x6000], desc[UR16][R76.64], P6 ;  /* 0x060000004ce37fae */ /* 0x000fe2000b121850 */
[----:B------:R-:W-:Y:S02]  /*41b0*/  ISETP.NE.U32.AND P3, PT, R24, RZ, PT ;  /* 0x000000ff1800720c */ /* 0x000fe40003f65070 */
[----:B------:R-:W-:Y:S02]  /*41c0*/  SEL R25, R23, RZ, !P2 ;  /* 0x000000ff17197207 */ /* 0x000fe40005000000 */
[----:B------:R-:W-:-:S02]  /*41d0*/  ISETP.GE.AND P5, PT, R4, R224, PT ;  /* 0x000000e00400720c */ /* 0x000fc40003fa6270 */
[-C--:B------:R-:W-:Y:S02]  /*41e0*/  ISETP.GE.AND P2, PT, R0, R224.reuse, PT ;  /* 0x000000e00000720c */ /* 0x080fe40003f46270 */
[----:B------:R-:W-:Y:S02]  /*41f0*/  LOP3.LUT R0, R2, 0x4c, RZ, 0xfc, !PT ;  /* 0x0000004c02007812 */ /* 0x000fe400078efcff */
[----:B------:R-:W-:Y:S02]  /*4200*/  SEL R24, R23, RZ, !P5 ;  /* 0x000000ff17187207 */ /* 0x000fe40006800000 */
[----:B------:R-:W-:Y:S01]  /*4210*/  ISETP.NE.U32.AND P1, PT, R26, RZ, PT ;  /* 0x000000ff1a00720c */ /* 0x000fe20003f25070 */
[----:B------:R-:W-:Y:S01]  /*4220*/  LDGSTS.E [R227+0x6008], desc[UR16][R74.64], P3 ;  /* 0x060080004ae37fae */ /* 0x000fe20009921850 */
[----:B------:R-:W-:Y:S02]  /*4230*/  ISETP.GE.AND P6, PT, R0, R224, PT ;  /* 0x000000e00000720c */ /* 0x000fe40003fc6270 */
[----:B---3--:R-:W-:-:S02]  /*4240*/  LEA.HI R3, R3, 0x6e, RZ, 0x1a ;  /* 0x0000006e03037811 */ /* 0x008fc400078fd0ff */
[----:B------:R-:W-:Y:S02]  /*4250*/  LOP3.LUT R6, R22, 0x30, RZ, 0x3c, !PT ;  /* 0x0000003016067812 */ /* 0x000fe400078e3cff */
[----:B------:R-:W-:Y:S02]  /*4260*/  ISETP.NE.U32.AND P4, PT, R24, RZ, PT ;  /* 0x000000ff1800720c */ /* 0x000fe40003f85070 */
[C---:B------:R-:W-:Y:S01]  /*4270*/  SEL R24, R23.reuse, RZ, !P2 ;  /* 0x000000ff17187207 */ /* 0x040fe20005000000 */
[----:B------:R-:W-:Y:S01]  /*4280*/  VIADD R226, R6, UR5 ;  /* 0x0000000506e27c36 */ /* 0x000fe20008000000 */
[----:B------:R-:W-:Y:S02]  /*4290*/  SEL R26, R23, RZ, !P6 ;  /* 0x000000ff171a7207 */ /* 0x000fe40007000000 */
[-C--:B------:R-:W-:Y:S02]  /*42a0*/  ISETP.GE.AND P3, PT, R3, R224.reuse, PT ;  /* 0x000000e00300720c */ /* 0x080fe40003f66270 */
[----:B------:R-:W-:Y:S01]  /*42b0*/  ISETP.GE.AND P6, PT, R48, R224, PT ;  /* 0x000000e03000720c */ /* 0x000fe20003fc6270 */
[----:B------:R-:W-:Y:S01]  /*42c0*/  LDGSTS.E [R226], desc[UR16][R136.64], P1 ;  /* 0x0000000088e27fae */ /* 0x000fe20008921850 */
[----:B------:R-:W-:-:S02]  /*42d0*/  LOP3.LUT R0, R2, 0x6c, RZ, 0xfc, !PT ;  /* 0x0000006c02007812 */ /* 0x000fc400078efcff */
[----:B------:R-:W-:Y:S01]  /*42e0*/  ISETP.NE.U32.AND P5, PT, R25, RZ, PT ;  /* 0x000000ff1900720c */ /* 0x000fe20003fa5070 */
[----:B------:R-:W-:Y:S01]  /*42f0*/  LDGSTS.E [R226+0x8], desc[UR16][R146.64], P0 ;  /* 0x0000800092e27fae */ /* 0x000fe20008121850 */
[----:B------:R-:W-:Y:S02]  /*4300*/  ISETP.NE.U32.AND P2, PT, R24, RZ, PT ;  /* 0x000000ff1800720c */ /* 0x000fe40003f45070 */
[C---:B------:R-:W-:Y:S02]  /*4310*/  SEL R25, R23.reuse, RZ, !P3 ;  /* 0x000000ff17197207 */ /* 0x040fe40005800000 */
[----:B------:R-:W-:Y:S02]  /*4320*/  SEL R24, R23, RZ, !P6 ;  /* 0x000000ff17187207 */ /* 0x000fe40007000000 */
[----:B------:R-:W-:Y:S02]  /*4330*/  ISETP.GE.AND P3, PT, R0, R224, PT ;  /* 0x000000e00000720c */ /* 0x000fe40003f66270 */
[----:B------:R-:W-:-:S02]  /*4340*/  ISETP.NE.U32.AND P1, PT, R24, RZ, PT ;  /* 0x000000ff1800720c */ /* 0x000fc40003f25070 */
[----:B------:R-:W-:Y:S02]  /*4350*/  SEL R24, R23, RZ, !P3 ;  /* 0x000000ff17187207 */ /* 0x000fe40005800000 */
[----:B------:R-:W-:Y:S01]  /*4360*/  ISETP.NE.U32.AND P3, PT, R26, RZ, PT ;  /* 0x000000ff1a00720c */ /* 0x000fe20003f65070 */
[----:B------:R-:W-:Y:S01]  /*4370*/  LDGSTS.E [R226+0x2000], desc[UR16][R156.64], P2 ;  /* 0x020000009ce27fae */ /* 0x000fe20009121850 */
[----:B------:R-:W-:Y:S02]  /*4380*/  ISETP.NE.U32.AND P0, PT, R24, RZ, PT ;  /* 0x000000ff1800720c */ /* 0x000fe40003f05070 */
[C---:B------:R-:W-:Y:S01]  /*4390*/  LOP3.LUT R0, R2.reuse, 0x10, RZ, 0xfc, !PT ;  /* 0x0000001002007812 */ /* 0x040fe200078efcff */
[----:B------:R-:W-:Y:S01]  /*43a0*/  LDGSTS.E [R226+0x2008], desc[UR16][R78.64], P5 ;  /* 0x020080004ee27fae */ /* 0x000fe2000a921850 */
[----:B------:R-:W-:Y:S02]  /*43b0*/  LOP3.LUT R93, R2, 0x12, RZ, 0xfc, !PT ;  /* 0x00000012025d7812 */ /* 0x000fe400078efcff */
[----:B------:R-:W-:-:S02]  /*43c0*/  ISETP.GE.AND P2, PT, R0, R224, PT ;  /* 0x000000e00000720c */ /* 0x000fc40003f46270 */
[----:B------:R-:W-:Y:S02]  /*43d0*/  ISETP.NE.U32.AND P6, PT, R25, RZ, PT ;  /* 0x000000ff1900720c */ /* 0x000fe40003fc5070 */
[C---:B------:R-:W-:Y:S01]  /*43e0*/  LOP3.LUT R6, R2.reuse, 0x30, RZ, 0xfc, !PT ;  /* 0x0000003002067812 */ /* 0x040fe200078efcff */
[----:B------:R-:W-:Y:S01]  /*43f0*/  LDGSTS.E [R226+0x4000], desc[UR16][R66.64], P3 ;  /* 0x0400000042e27fae */ /* 0x000fe20009921850 */
[-C--:B------:R-:W-:Y:S02]  /*4400*/  ISETP.GE.AND P5, PT, R93, R224.reuse, PT ;  /* 0x000000e05d00720c */ /* 0x080fe40003fa6270 */
[----:B------:R-:W-:Y:S01]  /*4410*/  SEL R24, R23, RZ, !P2 ;  /* 0x000000ff17187207 */ /* 0x000fe20005000000 */
[----:B------:R-:W-:Y:S01]  /*4420*/  LDGSTS.E [R226+0x4008], desc[UR16][R62.64], P4 ;  /* 0x040080003ee27fae */ /* 0x000fe2000a121850 */
[C---:B------:R-:W-:Y:S02]  /*4430*/  LOP3.LUT R0, R2.reuse, 0x32, RZ, 0xfc, !PT ;  /* 0x0000003202007812 */ /* 0x040fe400078efcff */
[----:B------:R-:W-:Y:S01]  /*4440*/  LOP3.LUT R48, R2, 0x50, RZ, 0xfc, !PT ;  /* 0x0000005002307812 */ /* 0x000fe200078efcff */
[----:B------:R-:W-:Y:S01]  /*4450*/  LDGSTS.E [R226+0x6000], desc[UR16][R58.64], P0 ;  /* 0x060000003ae27fae */ /* 0x000fe20008121850 */
[----:B------:R-:W-:-:S02]  /*4460*/  ISETP.GE.AND P2, PT, R6, R224, PT ;  /* 0x000000e00600720c */ /* 0x000fc40003f46270 */
[----:B------:R-:W-:Y:S01]  /*4470*/  SEL R26, R23, RZ, !P5 ;  /* 0x000000ff171a7207 */ /* 0x000fe20006800000 */
[----:B------:R-:W-:Y:S01]  /*4480*/  LDGSTS.E [R226+0x6008], desc[UR16][R56.64], P6 ;  /* 0x0600800038e27fae */ /* 0x000fe2000b121850 */
[----:B------:R-:W-:Y:S02]  /*4490*/  ISETP.NE.U32.AND P3, PT, R24, RZ, PT ;  /* 0x000000ff1800720c */ /* 0x000fe40003f65070 */
[-C--:B------:R-:W-:Y:S02]  /*44a0*/  ISETP.GE.AND P5, PT, R0, R224.reuse, PT ;  /* 0x000000e00000720c */ /* 0x080fe40003fa6270 */
[----:B------:R-:W-:Y:S02]  /*44b0*/  ISETP.GE.AND P0, PT, R48, R224, PT ;  /* 0x000000e03000720c */ /* 0x000fe40003f06270 */
[----:B------:R-:W-:Y:S02]  /*44c0*/  LOP3.LUT R49, R2, 0x52, RZ, 0xfc, !PT ;  /* 0x0000005202317812 */ /* 0x000fe400078efcff */
[----:B------:R-:W-:-:S02]  /*44d0*/  LOP3.LUT R48, R22, 0x40, RZ, 0x3c, !PT ;  /* 0x0000004016307812 */ /* 0x000fc400078e3cff */
[C---:B------:R-:W-:Y:S02]  /*44e0*/  SEL R25, R23.reuse, RZ, !P2 ;  /* 0x000000ff17197207 */ /* 0x040fe40005000000 */
[----:B------:R-:W-:Y:S02]  /*44f0*/  SEL R24, R23, RZ, !P5 ;  /* 0x000000ff17187207 */ /* 0x000fe40006800000 */
[----:B------:R-:W-:Y:S02]  /*4500*/  ISETP.NE.U32.AND P2, PT, R26, RZ, PT ;  /* 0x000000ff1a00720c */ /* 0x000fe40003f45070 */
[----:B------:R-:W-:Y:S01]  /*4510*/  ISETP.GE.AND P6, PT, R49, R224, PT ;  /* 0x000000e03100720c */ /* 0x000fe20003fc6270 */
[----:B------:R-:W-:Y:S01]  /*4520*/  VIADD R49, R48, UR5 ;  /* 0x0000000530317c36 */ /* 0x000fe20008000000 */
[----:B------:R-:W-:Y:S02]  /*4530*/  ISETP.NE.U32.AND P4, PT, R25, RZ, PT ;  /* 0x000000ff1900720c */ /* 0x000fe40003f85070 */
[----:B------:R-:W-:-:S02]  /*4540*/  ISETP.NE.U32.AND P5, PT, R24, RZ, PT ;  /* 0x000000ff1800720c */ /* 0x000fc40003fa5070 */
[C---:B------:R-:W-:Y:S01]  /*4550*/  SEL R24, R23.reuse, RZ, !P0 ;  /* 0x000000ff17187207 */ /* 0x040fe20004000000 */
[----:B------:R-:W-:Y:S01]  /*4560*/  LDGSTS.E [R49], desc[UR16][R54.64], P3 ;  /* 0x0000000036317fae */ /* 0x000fe20009921850 */
[----:B------:R-:W-:Y:S02]  /*4570*/  LOP3.LUT R0, R2, 0x72, RZ, 0xfc, !PT ;  /* 0x0000007202007812 */ /* 0x000fe400078efcff */
[----:B------:R-:W-:Y:S01]  /*4580*/  ISETP.NE.U32.AND P3, PT, R24, RZ, PT ;  /* 0x000000ff1800720c */ /* 0x000fe20003f65070 */
[----:B------:R-:W-:Y:S01]  /*4590*/  LDGSTS.E [R49+0x8], desc[UR16][R52.64], P2 ;  /* 0x0000800034317fae */ /* 0x000fe20009121850 */
[----:B------:R-:W-:Y:S02]  /*45a0*/  SEL R26, R23, RZ, !P6 ;  /* 0x000000ff171a7207 */ /* 0x000fe40007000000 */
[----:B------:R-:W-:Y:S01]  /*45b0*/  ISETP.GE.AND P6, PT, R0, R224, PT ;  /* 0x000000e00000720c */ /* 0x000fe20003fc6270 */
[----:B------:R-:W-:Y:S01]  /*45c0*/  LDGSTS.E [R49+0x2000], desc[UR16][R46.64], P4 ;  /* 0x020000002e317fae */ /* 0x000fe2000a121850 */
[----:B------:R-:W-:-:S02]  /*45d0*/  LOP3.LUT R0, R2, 0x16, RZ, 0xfc, !PT ;  /* 0x0000001602007812 */ /* 0x000fc400078efcff */
[C---:B------:R-:W-:Y:S01]  /*45e0*/  LOP3.LUT R6, R2.reuse, 0x70, RZ, 0xfc, !PT ;  /* 0x0000007002067812 */ /* 0x040fe200078efcff */
[----:B------:R-:W-:Y:S01]  /*45f0*/  LDGSTS.E [R49+0x2008], desc[UR16][R44.64], P5 ;  /* 0x020080002c317fae */ /* 0x000fe2000a921850 */
[----:B------:R-:W-:Y:S02]  /*4600*/  LOP3.LUT R48, R2, 0x14, RZ, 0xfc, !PT ;  /* 0x0000001402307812 */ /* 0x000fe400078efcff */
[----:B------:R-:W-:Y:S01]  /*4610*/  SEL R24, R23, RZ, !P6 ;  /* 0x000000ff17187207 */ /* 0x000fe20007000000 */
[----:B------:R-:W-:Y:S01]  /*4620*/  LDGSTS.E [R49+0x4000], desc[UR16][R40.64], P3 ;  /* 0x0400000028317fae */ /* 0x000fe20009921850 */
[-C--:B------:R-:W-:Y:S02]  /*4630*/  ISETP.GE.AND P5, PT, R0, R224.reuse, PT ;  /* 0x000000e00000720c */ /* 0x080fe40003fa6270 */
[-C--:B------:R-:W-:Y:S02]  /*4640*/  ISETP.GE.AND P0, PT, R6, R224.reuse, PT ;  /* 0x000000e00600720c */ /* 0x080fe40003f06270 */
[----:B------:R-:W-:-:S02]  /*4650*/  ISETP.GE.AND P4, PT, R48, R224, PT ;  /* 0x000000e03000720c */ /* 0x000fc40003f86270 */
[C---:B------:R-:W-:Y:S02]  /*4660*/  LOP3.LUT R0, R2.reuse, 0x36, RZ, 0xfc, !PT ;  /* 0x0000003602007812 */ /* 0x040fe400078efcff */
[----:B------:R-:W-:Y:S02]  /*4670*/  LOP3.LUT R6, R2, 0x34, RZ, 0xfc, !PT ;  /* 0x0000003402067812 */ /* 0x000fe400078efcff */
[----:B------:R-:W-:Y:S02]  /*4680*/  ISETP.NE.U32.AND P6, PT, R24, RZ, PT ;  /* 0x000000ff1800720c */ /* 0x000fe40003fc5070 */
[----:B------:R-:W-:Y:S02]  /*4690*/  SEL R24, R23, RZ, !P4 ;  /* 0x000000ff17187207 */ /* 0x000fe40006000000 */
[-C--:B------:R-:W-:Y:S02]  /*46a0*/  ISETP.GE.AND P3, PT, R0, R224.reuse, PT ;  /* 0x000000e00000720c */ /* 0x080fe40003f66270 */
[----:B------:R-:W-:-:S02]  /*46b0*/  ISETP.GE.AND P4, PT, R6, R224, PT ;  /* 0x000000e00600720c */ /* 0x000fc40003f86270 */
[C---:B------:R-:W-:Y:S02]  /*46c0*/  LOP3.LUT R0, R2.reuse, 0x54, RZ, 0xfc, !PT ;  /* 0x0000005402007812 */ /* 0x040fe400078efcff */
[C---:B------:R-:W-:Y:S02]  /*46d0*/  LOP3.LUT R48, R2.reuse, 0x56, RZ, 0xfc, !PT ;  /* 0x0000005602307812 */ /* 0x040fe400078efcff */
[C---:B------:R-:W-:Y:S02]  /*46e0*/  LOP3.LUT R6, R2.reuse, 0x74, RZ, 0xfc, !PT ;  /* 0x0000007402067812 */ /* 0x040fe400078efcff */
[----:B------:R-:W-:Y:S02]  /*46f0*/  LOP3.LUT R0, R2, 0x76, RZ, 0xfc, !PT ;  /* 0x0000007602007812 */ /* 0x000fe400078efcff */
[----:B------:R-:W1:Y:S01]  /*4700*/  S2R R2, SR_TID.X ;  /* 0x0000000000027919 */ /* 0x000e620000002100 */
[----:B------:R-:W-:Y:S02]  /*4710*/  SEL R25, R23, RZ, !P0 ;  /* 0x000000ff17197207 */ /* 0x000fe40004000000 */
[----:B------:R-:W-:-:S02]  /*4720*/  ISETP.NE.U32.AND P0, PT, R26, RZ, PT ;  /* 0x000000ff1a00720c */ /* 0x000fc40003f05070 */
[----:B------:R-:W-:Y:S02]  /*4730*/  ISETP.NE.U32.AND P2, PT, R25, RZ, PT ;  /* 0x000000ff1900720c */ /* 0x000fe40003f45070 */
[C---:B------:R-:W-:Y:S02]  /*4740*/  SEL R26, R23.reuse, RZ, !P5 ;  /* 0x000000ff171a7207 */ /* 0x040fe40006800000 */
[----:B------:R-:W-:Y:S02]  /*4750*/  ISETP.NE.U32.AND P5, PT, R24, RZ, PT ;  /* 0x000000ff1800720c */ /* 0x000fe40003fa5070 */
[C---:B------:R-:W-:Y:S02]  /*4760*/  SEL R24, R23.reuse, RZ, !P3 ;  /* 0x000000ff17187207 */ /* 0x040fe40005800000 */
[----:B------:R-:W-:Y:S02]  /*4770*/  SEL R25, R23, RZ, !P4 ;  /* 0x000000ff17197207 */ /* 0x000fe40006000000 */
[----:B------:R-:W-:Y:S01]  /*4780*/  ISETP.NE.U32.AND P3, PT, R24, RZ, PT ;  /* 0x000000ff1800720c */ /* 0x000fe20003f65070 */
[----:B------:R-:W-:Y:S01]  /*4790*/  LDGSTS.E [R49+0x4008], desc[UR16][R36.64], P0 ;  /* 0x0400800024317fae */ /* 0x000fe20008121850 */
[----:B------:R-:W-:-:S02]  /*47a0*/  ISETP.NE.U32.AND P4, PT, R26, RZ, PT ;  /* 0x000000ff1a00720c */ /* 0x000fc40003f85070 */
[----:B------:R-:W-:Y:S01]  /*47b0*/  ISETP.NE.U32.AND P0, PT, R25, RZ, PT ;  /* 0x000000ff1900720c */ /* 0x000fe20003f05070 */
[----:B------:R-:W-:Y:S04]  /*47c0*/  LDGSTS.E [R49+0x6000], desc[UR16][R32.64], P2 ;  /* 0x0600000020317fae */ /* 0x000fe80009121850 */
[----:B------:R-:W-:Y:S01]  /*47d0*/  LDGSTS.E [R49+0x6008], desc[UR16][R28.64], P6 ;  /* 0x060080001c317fae */ /* 0x000fe2000b121850 */
[----:B------:R-:W-:-:S03]  /*47e0*/  ISETP.GE.AND P6, PT, R48, R224, PT ;  /* 0x000000e03000720c */ /* 0x000fc60003fc6270 */
[----:B------:R-:W2:Y:S01]  /*47f0*/  LDL.LU R48, [R1+0x60] ;  /* 0x0000600001307983 */ /* 0x000ea20000300800 */
[----:B-1----:R-:W-:-:S04]  /*4800*/  SHF.R.U32.HI R2, RZ, 0x6, R2 ;  /* 0x00000006ff027819 */ /* 0x002fc80000011602 */
[----:B------:R-:W-:-:S04]  /*4810*/  SGXT.U32 R2, R2, 0x1 ;  /* 0x000000010202781a */ /* 0x000fc80000000000 */
[----:B------:R-:W-:-:S04]  /*4820*/  LOP3.LUT R2, R2, 0x54, RZ, 0xfc, !PT ;  /* 0x0000005402027812 */ /* 0x000fc800078efcff */
[----:B------:R-:W-:Y:S02]  /*4830*/  ISETP.GE.AND P2, PT, R2, R224, PT ;  /* 0x000000e00200720c */ /* 0x000fe40003f46270 */
[----:B------:R-:W-:-:S05]  /*4840*/  LOP3.LUT R2, R22, 0x50, RZ, 0x3c, !PT ;  /* 0x0000005016027812 */ /* 0x000fca00078e3cff */
[----:B------:R-:W-:Y:S02]  /*4850*/  VIADD R27, R2, UR5 ;  /* 0x00000005021b7c36 */ /* 0x000fe40008000000 */
[----:B------:R-:W1:Y:S01]  /*4860*/  S2R R2, SR_TID.X ;  /* 0x0000000000027919 */ /* 0x000e620000002100 */
[----:B------:R-:W-:Y:S02]  /*4870*/  SEL R24, R23, RZ, !P2 ;  /* 0x000000ff17187207 */ /* 0x000fe40005000000 */
[-C--:B------:R-:W-:Y:S01]  /*4880*/  ISETP.GE.AND P2, PT, R6, R224.reuse, PT ;  /* 0x000000e00600720c */ /* 0x080fe20003f46270 */
[----:B------:R-:W-:Y:S01]  /*4890*/  LDGSTS.E [R27], desc[UR16][R220.64], P5 ;  /* 0x00000000dc1b7fae */ /* 0x000fe2000a921850 */
[----:B------:R-:W-:-:S03]  /*48a0*/  ISETP.GE.AND P5, PT, R0, R224, PT ;  /* 0x000000e00000720c */ /* 0x000fc60003fa6270 */
[----:B------:R-:W-:Y:S04]  /*48b0*/  LDGSTS.E [R27+0x8], desc[UR16][R216.64], P4 ;  /* 0x00008000d81b7fae */ /* 0x000fe8000a121850 */
[----:B------:R-:W-:Y:S04]  /*48c0*/  LDGSTS.E [R27+0x2000], desc[UR16][R212.64], P0 ;  /* 0x02000000d41b7fae */ /* 0x000fe80008121850 */
[----:B------:R-:W-:Y:S01]  /*48d0*/  LDGSTS.E [R27+0x2008], desc[UR16][R210.64], P3 ;  /* 0x02008000d21b7fae */ /* 0x000fe20009921850 */
[----:B-1----:R-:W-:-:S04]  /*48e0*/  SHF.R.U32.HI R2, RZ, 0x6, R2 ;  /* 0x00000006ff027819 */ /* 0x002fc80000011602 */
[----:B------:R-:W-:-:S04]  /*48f0*/  SGXT.U32 R2, R2, 0x1 ;  /* 0x000000010202781a */ /* 0x000fc80000000000 */
[C---:B------:R-:W-:Y:S02]  /*4900*/  LOP3.LUT R6, R2.reuse, 0x1a, RZ, 0xfc, !PT ;  /* 0x0000001a02067812 */ /* 0x040fe400078efcff */
[C---:B------:R-:W-:Y:S02]  /*4910*/  LOP3.LUT R0, R2.reuse, 0x18, RZ, 0xfc, !PT ;  /* 0x0000001802007812 */ /* 0x040fe400078efcff */
[----:B------:R-:W-:Y:S02]  /*4920*/  LOP3.LUT R6, R2, 0x38, RZ, 0xfc, !PT ;  /* 0x0000003802067812 */ /* 0x000fe400078efcff */
[----:B------:R-:W1:Y:S02]  /*4930*/  S2R R2, SR_TID.X ;  /* 0x0000000000027919 */ /* 0x000e640000002100 */
[----:B-1----:R-:W-:-:S04]  /*4940*/  SHF.R.U32.HI R2, RZ, 0x6, R2 ;  /* 0x00000006ff027819 */ /* 0x002fc80000011602 */
[----:B------:R-:W-:-:S04]  /*4950*/  SGXT.U32 R2, R2, 0x1 ;  /* 0x000000010202781a */ /* 0x000fc80000000000 */
[----:B------:R-:W-:-:S04]  /*4960*/  LOP3.LUT R2, R2, 0x1a, RZ, 0xfc, !PT ;  /* 0x0000001a02027812 */ /* 0x000fc800078efcff */
[----:B------:R-:W-:Y:S02]  /*4970*/  ISETP.GE.AND P3, PT, R2, R224, PT ;  /* 0x000000e00200720c */ /* 0x000fe40003f66270 */
[----:B------:R-:W1:Y:S01]  /*4980*/  S2R R2, SR_TID.X ;  /* 0x0000000000027919 */ /* 0x000e620000002100 */
[----:B------:R-:W-:Y:S02]  /*4990*/  SEL R26, R23, RZ, !P6 ;  /* 0x000000ff171a7207 */ /* 0x000fe40007000000 */
[----:B------:R-:W-:-:S13]  /*49a0*/  ISETP.NE.U32.AND P6, PT, R24, RZ, PT ;  /* 0x000000ff1800720c */ /* 0x000fda0003fc5070 */
[----:B------:R-:W-:Y:S01]  /*49b0*/  LDGSTS.E [R27+0x4000], desc[UR16][R208.64], P6 ;  /* 0x04000000d01b7fae */ /* 0x000fe2000b121850 */
[----:B------:R-:W-:Y:S02]  /*49c0*/  ISETP.GE.AND P6, PT, R6, R224, PT ;  /* 0x000000e00600720c */ /* 0x000fe40003fc6270 */
[----:B-1----:R-:W-:-:S04]  /*49d0*/  SHF.R.U32.HI R2, RZ, 0x6, R2 ;  /* 0x00000006ff027819 */ /* 0x002fc80000011602 */
[----:B------:R-:W-:-:S04]  /*49e0*/  SGXT.U32 R2, R2, 0x1 ;  /* 0x000000010202781a */ /* 0x000fc80000000000 */
[C---:B------:R-:W-:Y:S02]  /*49f0*/  LOP3.LUT R6, R2.reuse, 0x3a, RZ, 0xfc, !PT ;  /* 0x0000003a02067812 */ /* 0x040fe400078efcff */
[----:B------:R-:W-:Y:S02]  /*4a00*/  LOP3.LUT R6, R2, 0x58, RZ, 0xfc, !PT ;  /* 0x0000005802067812 */ /* 0x000fe400078efcff */
[----:B------:R-:W1:Y:S01]  /*4a10*/  S2R R2, SR_TID.X ;  /* 0x0000000000027919 */ /* 0x000e620000002100 */
[----:B------:R-:W-:Y:S02]  /*4a20*/  SEL R25, R23, RZ, !P2 ;  /* 0x000000ff17197207 */ /* 0x000fe40005000000 */
[----:B------:R-:W-:Y:S02]  /*4a30*/  ISETP.NE.U32.AND P2, PT, R26, RZ, PT ;  /* 0x000000ff1a00720c */ /* 0x000fe40003f45070 */
[----:B------:R-:W-:Y:S02]  /*4a40*/  ISETP.GE.AND P0, PT, R0, R224, PT ;  /* 0x000000e00000720c */ /* 0x000fe40003f06270 */
[----:B------:R-:W3:Y:S09]  /*4a50*/  LDL.LU R0, [R1+0x5c] ;  /* 0x00005c0001007983 */ /* 0x000ef20000300800 */
[----:B------:R-:W-:Y:S01]  /*4a60*/  LDGSTS.E [R27+0x4008], desc[UR16][R204.64], P2 ;  /* 0x04008000cc1b7fae */ /* 0x000fe20009121850 */
[----:B-1----:R-:W-:-:S04]  /*4a70*/  SHF.R.U32.HI R2, RZ, 0x6, R2 ;  /* 0x00000006ff027819 */ /* 0x002fc80000011602 */
[----:B------:R-:W-:-:S04]  /*4a80*/  SGXT.U32 R2, R2, 0x1 ;  /* 0x000000010202781a */ /* 0x000fc80000000000 */
[----:B------:R-:W-:-:S04]  /*4a90*/  LOP3.LUT R2, R2, 0x3a, RZ, 0xfc, !PT ;  /* 0x0000003a02027812 */ /* 0x000fc800078efcff */
[----:B------:R-:W-:Y:S02]  /*4aa0*/  ISETP.GE.AND P2, PT, R2, R224, PT ;  /* 0x000000e00200720c */ /* 0x000fe40003f46270 */
[----:B------:R-:W1:Y:S01]  /*4ab0*/  S2R R2, SR_TID.X ;  /* 0x0000000000027919 */ /* 0x000e620000002100 */
[----:B------:R-:W-:Y:S02]  /*4ac0*/  SEL R24, R23, RZ, !P5 ;  /* 0x000000ff17187207 */ /* 0x000fe40006800000 */
[----:B------:R-:W-:Y:S02]  /*4ad0*/  ISETP.NE.U32.AND P4, PT, R25, RZ, PT ;  /* 0x000000ff1900720c */ /* 0x000fe40003f85070 */
[----:B------:R-:W-:-:S11]  /*4ae0*/  ISETP.NE.U32.AND P5, PT, R24, RZ, PT ;  /* 0x000000ff1800720c */ /* 0x000fd60003fa5070 */
[----:B------:R-:W-:Y:S04]  /*4af0*/  LDGSTS.E [R27+0x6000], desc[UR16][R206.64], P4 ;  /* 0x06000000ce1b7fae */ /* 0x000fe8000a121850 */
[----:B------:R-:W-:Y:S01]  /*4b00*/  LDGSTS.E [R27+0x6008], desc[UR16][R200.64], P5 ;  /* 0x06008000c81b7fae */ /* 0x000fe2000a921850 */
[----:B-1----:R-:W-:-:S04]  /*4b10*/  SHF.R.U32.HI R2, RZ, 0x6, R2 ;  /* 0x00000006ff027819 */ /* 0x002fc80000011602 */
[----:B------:R-:W-:-:S04]  /*4b20*/  SGXT.U32 R2, R2, 0x1 ;  /* 0x000000010202781a */ /* 0x000fc80000000000 */
[----:B------:R-:W-:-:S04]  /*4b30*/  LOP3.LUT R2, R2, 0x5a, RZ, 0xfc, !PT ;  /* 0x0000005a02027812 */ /* 0x000fc800078efcff */
[-C--:B------:R-:W-:Y:S02]  /*4b40*/  ISETP.GE.AND P5, PT, R2, R224.reuse, PT ;  /* 0x000000e00200720c */ /* 0x080fe40003fa6270 */
[----:B------:R-:W1:Y:S01]  /*4b50*/  S2R R2, SR_TID.X ;  /* 0x0000000000027919 */ /* 0x000e620000002100 */
[C---:B------:R-:W-:Y:S02]  /*4b60*/  SEL R26, R23.reuse, RZ, !P0 ;  /* 0x000000ff171a7207 */ /* 0x040fe40004000000 */
[----:B------:R-:W-:Y:S02]  /*4b70*/  SEL R25, R23, RZ, !P3 ;  /* 0x000000ff17197207 */ /* 0x000fe40005800000 */
[----:B------:R-:W-:Y:S02]  /*4b80*/  ISETP.NE.U32.AND P3, PT, R26, RZ, PT ;  /* 0x000000ff1a00720c */ /* 0x000fe40003f65070 */
[-C--:B------:R-:W-:Y:S02]  /*4b90*/  ISETP.GE.AND P0, PT, R228, R224.reuse, PT ;  /* 0x000000e0e400720c */ /* 0x080fe40003f06270 */
[----:B------:R-:W-:-:S02]  /*4ba0*/  ISETP.GE.AND P4, PT, R6, R224, PT ;  /* 0x000000e00600720c */ /* 0x000fc40003f86270 */
[C---:B------:R-:W-:Y:S02]  /*4bb0*/  SEL R24, R23.reuse, RZ, !P6 ;  /* 0x000000ff17187207 */ /* 0x040fe40007000000 */
[----:B------:R-:W-:Y:S02]  /*4bc0*/  LOP3.LUT R6, R22, 0x60, RZ, 0x3c, !PT ;  /* 0x0000006016067812 */ /* 0x000fe400078e3cff */
[----:B------:R-:W-:Y:S02]  /*4bd0*/  SEL R228, R23, RZ, !P0 ;  /* 0x000000ff17e47207 */ /* 0x000fe40004000000 */
[----:B------:R-:W-:Y:S01]  /*4be0*/  ISETP.NE.U32.AND P6, PT, R25, RZ, PT ;  /* 0x000000ff1900720c */ /* 0x000fe20003fc5070 */
[----:B------:R-:W-:Y:S01]  /*4bf0*/  VIADD R26, R6, UR5 ;  /* 0x00000005061a7c36 */ /* 0x000fe20008000000 */
[----:B------:R-:W-:-:S04]  /*4c00*/  ISETP.NE.U32.AND P0, PT, R24, RZ, PT ;  /* 0x000000ff1800720c */ /* 0x000fc80003f05070 */
[----:B------:R-:W-:Y:S07]  /*4c10*/  LDGSTS.E [R26], desc[UR16][R202.64], P3 ;  /* 0x00000000ca1a7fae */ /* 0x000fee0009921850 */
[----:B------:R-:W-:Y:S01]  /*4c20*/  LDGSTS.E [R26+0x8], desc[UR16][R198.64], P6 ;  /* 0x00008000c61a7fae */ /* 0x000fe2000b121850 */
[----:B-1----:R-:W-:-:S03]  /*4c30*/  SHF.R.U32.HI R2, RZ, 0x6, R2 ;  /* 0x00000006ff027819 */ /* 0x002fc60000011602 */
[----:B------:R-:W-:Y:S01]  /*4c40*/  LDGSTS.E [R26+0x2000], desc[UR16][R190.64], P0 ;  /* 0x02000000be1a7fae */ /* 0x000fe20008121850 */
[----:B------:R-:W-:-:S04]  /*4c50*/  SGXT.U32 R2, R2, 0x1 ;  /* 0x000000010202781a */ /* 0x000fc80000000000 */
[----:B------:R-:W-:-:S04]  /*4c60*/  LOP3.LUT R6, R2, 0x78, RZ, 0xfc, !PT ;  /* 0x0000007802067812 */ /* 0x000fc800078efcff */
[----:B------:R-:W-:Y:S02]  /*4c70*/  ISETP.GE.AND P3, PT, R6, R224, PT ;  /* 0x000000e00600720c */ /* 0x000fe40003f66270 */
[C---:B------:R-:W-:Y:S02]  /*4c80*/  LOP3.LUT R6, R2.reuse, 0x7a, RZ, 0xfc, !PT ;  /* 0x0000007a02067812 */ /* 0x040fe400078efcff */
[----:B------:R-:W-:-:S04]  /*4c90*/  LOP3.LUT R2, R2, 0x1c, RZ, 0xfc, !PT ;  /* 0x0000001c02027812 */ /* 0x000fc800078efcff */
[-C--:B------:R-:W-:Y:S02]  /*4ca0*/  ISETP.GE.AND P0, PT, R2, R224.reuse, PT ;  /* 0x000000e00200720c */ /* 0x080fe40003f06270 */
[----:B------:R-:W1:Y:S01]  /*4cb0*/  S2R R2, SR_TID.X ;  /* 0x0000000000027919 */ /* 0x000e620000002100 */
[----:B------:R-:W-:Y:S02]  /*4cc0*/  ISETP.GE.AND P6, PT, R6, R224, PT ;  /* 0x000000e00600720c */ /* 0x000fe40003fc6270 */
[----:B------:R-:W4:Y:S01]  /*4cd0*/  S2R R6, SR_TID.X ;  /* 0x0000000000067919 */ /* 0x000f220000002100 */
[----:B------:R-:W-:-:S04]  /*4ce0*/  SEL R24, R23, RZ, !P2 ;  /* 0x000000ff17187207 */ /* 0x000fc80005000000 */
[----:B------:R-:W-:Y:S02]  /*4cf0*/  ISETP.NE.U32.AND P2, PT, R24, RZ, PT ;  /* 0x000000ff1800720c */ /* 0x000fe40003f45070 */
[----:B------:R-:W-:-:S04]  /*4d00*/  SEL R24, R23, RZ, !P4 ;  /* 0x000000ff17187207 */ /* 0x000fc80006000000 */
[----:B------:R-:W-:-:S07]  /*4d10*/  ISETP.NE.U32.AND P4, PT, R24, RZ, PT ;  /* 0x000000ff1800720c */ /* 0x000fce0003f85070 */
[----:B------:R-:W-:Y:S06]  /*4d20*/  LDGSTS.E [R26+0x2008], desc[UR16][R194.64], P2 ;  /* 0x02008000c21a7fae */ /* 0x000fec0009121850 */
[----:B------:R-:W-:Y:S01]  /*4d30*/  LDGSTS.E [R26+0x4000], desc[UR16][R192.64], P4 ;  /* 0x04000000c01a7fae */ /* 0x000fe2000a121850 */
[----:B-1----:R-:W-:Y:S02]  /*4d40*/  LEA.HI R2, R2, 0x5e, RZ, 0x1a ;  /* 0x0000005e02027811 */ /* 0x002fe400078fd0ff */
[----:B----4-:R-:W-:Y:S02]  /*4d50*/  LEA.HI R6, R6, 0x3e, RZ, 0x1a ;  /* 0x0000003e06067811 */ /* 0x010fe400078fd0ff */
[----:B------:R-:W-:-:S02]  /*4d60*/  ISETP.GE.AND P4, PT, R2, R224, PT ;  /* 0x000000e00200720c */ /* 0x000fc40003f86270 */
[----:B------:R-:W1:Y:S01]  /*4d70*/  S2R R2, SR_TID.X ;  /* 0x0000000000027919 */ /* 0x000e620000002100 */
[----:B------:R-:W-:Y:S02]  /*4d80*/  ISETP.GE.AND P2, PT, R6, R224, PT ;  /* 0x000000e00600720c */ /* 0x000fe40003f46270 */
[----:B------:R-:W4:Y:S01]  /*4d90*/  S2R R6, SR_TID.X ;  /* 0x0000000000067919 */ /* 0x000f220000002100 */
[----:B------:R-:W-:-:S04]  /*4da0*/  SEL R24, R23, RZ, !P5 ;  /* 0x000000ff17187207 */ /* 0x000fc80006800000 */
[----:B------:R-:W-:Y:S02]  /*4db0*/  ISETP.NE.U32.AND P5, PT, R24, RZ, PT ;  /* 0x000000ff1800720c */ /* 0x000fe40003fa5070 */
[----:B------:R-:W-:-:S04]  /*4dc0*/  SEL R24, R23, RZ, !P3 ;  /* 0x000000ff17187207 */ /* 0x000fc80005800000 */
[----:B------:R-:W-:Y:S02]  /*4dd0*/  ISETP.NE.U32.AND P3, PT, R24, RZ, PT ;  /* 0x000000ff1800720c */ /* 0x000fe40003f65070 */
[----:B------:R-:W-:-:S04]  /*4de0*/  SEL R24, R23, RZ, !P6 ;  /* 0x000000ff17187207 */ /* 0x000fc80007000000 */
[----:B------:R-:W-:Y:S01]  /*4df0*/  ISETP.NE.U32.AND P6, PT, R24, RZ, PT ;  /* 0x000000ff1800720c */ /* 0x000fe20003fc5070 */
[----:B------:R-:W-:Y:S06]  /*4e00*/  LDGSTS.E [R26+0x4008], desc[UR16][R188.64], P5 ;  /* 0x04008000bc1a7fae */ /* 0x000fec000a921850 */
[----:B------:R-:W-:Y:S01]  /*4e10*/  LDGSTS.E [R26+0x6000], desc[UR16][R174.64], P3 ;  /* 0x06000000ae1a7fae */ /* 0x000fe20009921850 */
[----:B-1----:R-:W-:-:S05]  /*4e20*/  SHF.R.U32.HI R2, RZ, 0x6, R2 ;  /* 0x00000006ff027819 */ /* 0x002fca0000011602 */
[----:B------:R-:W-:Y:S01]  /*4e30*/  LDGSTS.E [R26+0x6008], desc[UR16][R186.64], P6 ;  /* 0x06008000ba1a7fae */ /* 0x000fe2000b121850 */
[----:B----4-:R-:W-:Y:S02]  /*4e40*/  LEA.HI R6, R6, 0x7e, RZ, 0x1a ;  /* 0x0000007e06067811 */ /* 0x010fe400078fd0ff */
[----:B------:R-:W-:Y:S02]  /*4e50*/  SGXT.U32 R2, R2, 0x1 ;  /* 0x000000010202781a */ /* 0x000fe40000000000 */
[----:B------:R-:W-:Y:S02]  /*4e60*/  ISETP.GE.AND P5, PT, R6, R224, PT ;  /* 0x000000e00600720c */ /* 0x000fe40003fa6270 */
[C---:B------:R-:W-:Y:S02]  /*4e70*/  LOP3.LUT R6, R2.reuse, 0x3c, RZ, 0xfc, !PT ;  /* 0x0000003c02067812 */ /* 0x040fe400078efcff */
[----:B------:R-:W-:-:S04]  /*4e80*/  LOP3.LUT R2, R2, 0x5c, RZ, 0xfc, !PT ;  /* 0x0000005c02027812 */ /* 0x000fc800078efcff */
[-C--:B------:R-:W-:Y:S02]  /*4e90*/  ISETP.GE.AND P6, PT, R2, R224.reuse, PT ;  /* 0x000000e00200720c */ /* 0x080fe40003fc6270 */
[----:B------:R-:W1:Y:S01]  /*4ea0*/  S2R R2, SR_TID.X ;  /* 0x0000000000027919 */ /* 0x000e620000002100 */
[----:B------:R-:W-:Y:S02]  /*4eb0*/  SEL R24, R23, RZ, !P0 ;  /* 0x000000ff17187207 */ /* 0x000fe40004000000 */
[----:B------:R-:W-:Y:S02]  /*4ec0*/  ISETP.GE.AND P3, PT, R6, R224, PT ;  /* 0x000000e00600720c */ /* 0x000fe40003f66270 */
[----:B------:R-:W-:Y:S02]  /*4ed0*/  ISETP.NE.U32.AND P0, PT, R24, RZ, PT ;  /* 0x000000ff1800720c */ /* 0x000fe40003f05070 */
[----:B------:R-:W-:-:S05]  /*4ee0*/  LOP3.LUT R6, R22, 0x70, RZ, 0x3c, !PT ;  /* 0x0000007016067812 */ /* 0x000fca00078e3cff */
[----:B------:R-:W-:-:S06]  /*4ef0*/  VIADD R24, R6, UR5 ;  /* 0x0000000506187c36 */ /* 0x000fcc0008000000 */
[----:B------:R-:W-:Y:S01]  /*4f00*/  LDGSTS.E [R24], desc[UR16][R182.64], P0 ;  /* 0x00000000b6187fae */ /* 0x000fe20008121850 */
[----:B------:R-:W-:Y:S01]  /*4f10*/  SEL R25, R23, RZ, !P2 ;  /* 0x000000ff17197207 */ /* 0x000fe20005000000 */
[----:B------:R-:W-:Y:S02]  /*4f20*/  UIADD3 UR4, UR11, -0x80, URZ ;  /* 0xffffff800b047890 */ /* 0x000fe4000fffe03f */
[----:B------:R-:W-:Y:S01]  /*4f30*/  LDGSTS.E [R24+0x8], desc[UR16][R180.64], P1 ;  /* 0x00008000b4187fae */ /* 0x000fe20008921850 */
[----:B-1----:R-:W-:-:S04]  /*4f40*/  SHF.R.U32.HI R2, RZ, 0x6, R2 ;  /* 0x00000006ff027819 */ /* 0x002fc80000011602 */
[----:B------:R-:W-:-:S04]  /*4f50*/  SGXT.U32 R2, R2, 0x1 ;  /* 0x000000010202781a */ /* 0x000fc80000000000 */
[----:B------:R-:W-:-:S04]  /*4f60*/  LOP3.LUT R6, R2, 0x7c, RZ, 0xfc, !PT ;  /* 0x0000007c02067812 */ /* 0x000fc800078efcff */
[----:B------:R-:W-:Y:S02]  /*4f70*/  ISETP.GE.AND P0, PT, R6, R224, PT ;  /* 0x000000e00600720c */ /* 0x000fe40003f06270 */
[----:B------:R-:W1:Y:S01]  /*4f80*/  S2R R224, SR_TID.X ;  /* 0x0000000000e07919 */ /* 0x000e620000002100 */
[----:B------:R-:W-:Y:S02]  /*4f90*/  ISETP.NE.U32.AND P2, PT, R25, RZ, PT ;  /* 0x000000ff1900720c */ /* 0x000fe40003f45070 */
[----:B------:R-:W-:-:S04]  /*4fa0*/  SEL R25, R23, RZ, !P4 ;  /* 0x000000ff17197207 */ /* 0x000fc80006000000 */
[----:B------:R-:W-:Y:S02]  /*4fb0*/  ISETP.NE.U32.AND P4, PT, R25, RZ, PT ;  /* 0x000000ff1900720c */ /* 0x000fe40003f85070 */
[----:B------:R-:W-:-:S04]  /*4fc0*/  SEL R25, R23, RZ, !P3 ;  /* 0x000000ff17197207 */ /* 0x000fc80005800000 */
[----:B------:R-:W-:Y:S02]  /*4fd0*/  ISETP.NE.U32.AND P3, PT, R25, RZ, PT ;  /* 0x000000ff1900720c */ /* 0x000fe40003f65070 */
[----:B------:R-:W-:-:S04]  /*4fe0*/  SEL R25, R23, RZ, !P5 ;  /* 0x000000ff17197207 */ /* 0x000fc80006800000 */
[----:B------:R-:W-:Y:S02]  /*4ff0*/  ISETP.NE.U32.AND P5, PT, R25, RZ, PT ;  /* 0x000000ff1900720c */ /* 0x000fe40003fa5070 */
[----:B------:R-:W-:-:S05]  /*5000*/  SEL R25, R23, RZ, !P6 ;  /* 0x000000ff17197207 */ /* 0x000fca0007000000 */
[----:B------:R-:W-:Y:S01]  /*5010*/  LDGSTS.E [R24+0x2000], desc[UR16][R178.64], P3 ;  /* 0x02000000b2187fae */ /* 0x000fe20009921850 */
[----:B-1----:R-:W-:-:S03]  /*5020*/  SHF.R.U32.HI R224, RZ, 0x6, R224 ;  /* 0x00000006ffe07819 */ /* 0x002fc600000116e0 */
[----:B------:R-:W-:Y:S01]  /*5030*/  LDGSTS.E [R24+0x2008], desc[UR16][R176.64], P2 ;  /* 0x02008000b0187fae */ /* 0x000fe20009121850 */
[----:B------:R-:W-:Y:S02]  /*5040*/  SGXT.U32 R224, R224, 0x1 ;  /* 0x00000001e0e0781a */ /* 0x000fe40000000000 */
[----:B------:R-:W-:Y:S02]  /*5050*/  ISETP.GE.AND P3, PT, R2, UR4, PT ;  /* 0x0000000402007c0c */ /* 0x000fe4000bf66270 */
[----:B------:R-:W-:Y:S02]  /*5060*/  LOP3.LUT R224, R224, 0x2, RZ, 0xfc, !PT ;  /* 0x00000002e0e07812 */ /* 0x000fe400078efcff */
[----:B------:R-:W-:Y:S02]  /*5070*/  ISETP.NE.U32.AND P6, PT, R25, RZ, PT ;  /* 0x000000ff1900720c */ /* 0x000fe40003fc5070 */
[----:B------:R-:W-:Y:S02]  /*5080*/  SEL R25, R23, RZ, !P0 ;  /* 0x000000ff17197207 */ /* 0x000fe40004000000 */
[----:B--2---:R-:W-:-:S02]  /*5090*/  ISETP.GT.AND P0, PT, R48, 0xff, PT ;  /* 0x000000ff3000780c */ /* 0x004fc40003f04270 */
[----:B------:R-:W-:Y:S02]  /*50a0*/  SEL R23, RZ, 0x4, P3 ;  /* 0x00000004ff177807 */ /* 0x000fe40001800000 */
[----:B------:R-:W-:Y:S02]  /*50b0*/  ISETP.GE.AND P2, PT, R224, UR4, PT ;  /* 0x00000004e0007c0c */ /* 0x000fe4000bf46270 */
[----:B------:R-:W-:Y:S02]  /*50c0*/  ISETP.NE.U32.AND P3, PT, R25, RZ, PT ;  /* 0x000000ff1900720c */ /* 0x000fe40003f65070 */
[----:B------:R-:W-:Y:S01]  /*50d0*/  SEL R6, R23, RZ, P0 ;  /* 0x000000ff17067207 */ /* 0x000fe20000000000 */
[----:B------:R-:W-:Y:S01]  /*50e0*/  LDGSTS.E [R24+0x4000], desc[UR16][R172.64], P6 ;  /* 0x04000000ac187fae */ /* 0x000fe2000b121850 */
[----:B------:R-:W-:Y:S02]  /*50f0*/  SEL R23, RZ, 0x4, P2 ;  /* 0x00000004ff177807 */ /* 0x000fe40001000000 */
[----:B------:R-:W-:Y:S01]  /*5100*/  ISETP.GE.AND P2, PT, R233, UR4, PT ;  /* 0x00000004e9007c0c */ /* 0x000fe2000bf46270 */
[----:B------:R-:W-:Y:S01]  /*5110*/  LDGSTS.E [R24+0x4008], desc[UR16][R86.64], P4 ;  /* 0x0400800056187fae */ /* 0x000fe2000a121850 */
[----:B------:R-:W-:-:S02]  /*5120*/  SEL R25, R23, RZ, P0 ;  /* 0x000000ff17197207 */ /* 0x000fc40000000000 */
[----:B------:R-:W-:Y:S02]  /*5130*/  SEL R23, RZ, 0x4, P2 ;  /* 0x00000004ff177807 */ /* 0x000fe40001000000 */
[----:B------:R-:W-:Y:S01]  /*5140*/  ISETP.GE.AND P4, PT, R232, UR4, PT ;  /* 0x00000004e8007c0c */ /* 0x000fe2000bf86270 */
[----:B------:R-:W-:Y:S01]  /*5150*/  LDGSTS.E [R24+0x6000], desc[UR16][R170.64], P3 ;  /* 0x06000000aa187fae */ /* 0x000fe20009921850 */
[----:B------:R-:W-:-:S03]  /*5160*/  SEL R23, R23, RZ, P0 ;  /* 0x000000ff17177207 */ /* 0x000fc60000000000 */
[----:B------:R-:W-:Y:S01]  /*5170*/  LDGSTS.E [R24+0x6008], desc[UR16][R84.64], P5 ;  /* 0x0600800054187fae */ /* 0x000fe2000a921850 */
[----:B------:R-:W-:Y:S02]  /*5180*/  ISETP.NE.U32.AND P3, PT, R23, RZ, PT ;  /* 0x000000ff1700720c */ /* 0x000fe40003f65070 */
[----:B------:R-:W-:Y:S02]  /*5190*/  SEL R23, RZ, 0x4, P4 ;  /* 0x00000004ff177807 */ /* 0x000fe40002000000 */
[----:B------:R-:W-:Y:S01]  /*51a0*/  ISETP.NE.U32.AND P1, PT, R228, RZ, PT ;  /* 0x000000ffe400720c */ /* 0x000fe20003f25070 */
[----:B---3--:R-:W-:Y:S01]  /*51b0*/  VIADD R233, R0, UR5 ;  /* 0x0000000500e97c36 */ /* 0x008fe20008000000 */
[----:B------:R-:W-:Y:S01]  /*51c0*/  ISETP.GE.AND P4, PT, R231, UR4, PT ;  /* 0x00000004e7007c0c */ /* 0x000fe2000bf86270 */
[----:B------:R-:W0:Y:S01]  /*51d0*/  LDGDEPBAR ;  /* 0x00000000000079af */ /* 0x000e220000000000 */
[----:B------:R-:W-:Y:S02]  /*51e0*/  ISETP.GE.AND P5, PT, R230, UR4, PT ;  /* 0x00000004e6007c0c */ /* 0x000fe4000bfa6270 */
[----:B------:R-:W-:-:S02]  /*51f0*/  ISETP.NE.U32.AND P2, PT, R25, RZ, PT ;  /* 0x000000ff1900720c */ /* 0x000fc40003f45070 */
[----:B------:R-:W-:Y:S02]  /*5200*/  SEL R25, R23, RZ, P0 ;  /* 0x000000ff17197207 */ /* 0x000fe40000000000 */
[----:B------:R-:W-:Y:S02]  /*5210*/  SEL R23, RZ, 0x4, P4 ;  /* 0x00000004ff177807 */ /* 0x000fe40002000000 */
[----:B------:R-:W-:Y:S01]  /*5220*/  SEL R224, RZ, 0x4, P5 ;  /* 0x00000004ffe07807 */ /* 0x000fe20002800000 */
[----:B------:R-:W-:Y:S01]  /*5230*/  LDGSTS.E [R233+0x18000], desc[UR16][R168.64], P1 ;  /* 0x18000000a8e97fae */ /* 0x000fe20008921850 */
[----:B------:R-:W-:Y:S02]  /*5240*/  ISETP.GE.AND P5, PT, R229, UR4, PT ;  /* 0x00000004e5007c0c */ /* 0x000fe4000bfa6270 */
[----:B------:R-:W-:Y:S01]  /*5250*/  ISETP.NE.U32.AND P4, PT, R25, RZ, PT ;  /* 0x000000ff1900720c */ /* 0x000fe20003f85070 */
[----:B------:R-:W-:Y:S01]  /*5260*/  LDGSTS.E [R233+0x18400], desc[UR16][R164.64], P1 ;  /* 0x18400000a4e97fae */ /* 0x000fe20008921850 */
[----:B------:R-:W-:-:S02]  /*5270*/  SEL R25, R23, RZ, P0 ;  /* 0x000000ff17197207 */ /* 0x000fc40000000000 */
[----:B------:R-:W-:Y:S01]  /*5280*/  SEL R23, RZ, 0x4, P5 ;  /* 0x00000004ff177807 */ /* 0x000fe20002800000 */
[----:B------:R-:W-:Y:S03]  /*5290*/  LDGSTS.E [R233+0x18800], desc[UR16][R106.64], P1 ;  /* 0x188000006ae97fae */ /* 0x000fe60008921850 */
[----:B------:R-:W-:Y:S01]  /*52a0*/  SEL R2, R23, RZ, P0 ;  /* 0x000000ff17027207 */ /* 0x000fe20000000000 */
[----:B------:R-:W-:Y:S01]  /*52b0*/  LDGSTS.E [R233+0x18c00], desc[UR16][R162.64], P1 ;  /* 0x18c00000a2e97fae */ /* 0x000fe20008921850 */
[C---:B------:R-:W-:Y:S02]  /*52c0*/  LOP3.LUT R23, R0.reuse, 0x20, RZ, 0x3c, !PT ;  /* 0x0000002000177812 */ /* 0x040fe400078e3cff */
[----:B------:R-:W-:-:S03]  /*52d0*/  LOP3.LUT R228, R0, 0x10, RZ, 0x3c, !PT ;  /* 0x0000001000e47812 */ /* 0x000fc600078e3cff */
[----:B------:R-:W-:Y:S01]  /*52e0*/  VIADD R231, R23, UR5 ;  /* 0x0000000517e77c36 */ /* 0x000fe20008000000 */
[----:B------:R-:W-:Y:S01]  /*52f0*/  LOP3.LUT R23, R0, 0x30, RZ, 0x3c, !PT ;  /* 0x0000003000177812 */ /* 0x000fe200078e3cff */
[----:B------:R-:W-:-:S04]  /*5300*/  VIADD R232, R228, UR5 ;  /* 0x00000005e4e87c36 */ /* 0x000fc80008000000 */
[----:B------:R-:W-:Y:S01]  /*5310*/  VIADD R230, R23, UR5 ;  /* 0x0000000517e67c36 */ /* 0x000fe20008000000 */
[C---:B------:R-:W-:Y:S01]  /*5320*/  LOP3.LUT R23, R0.reuse, 0x40, RZ, 0x3c, !PT ;  /* 0x0000004000177812 */ /* 0x040fe200078e3cff */
[----:B------:R-:W-:Y:S04]  /*5330*/  LDGSTS.E [R232+0x18080], desc[UR16][R160.64], P1 ;  /* 0x18080000a0e87fae */ /* 0x000fe80008921850 */
[----:B------:R-:W-:Y:S01]  /*5340*/  LDGSTS.E [R232+0x18480], desc[UR16][R158.64], P1 ;  /* 0x184800009ee87fae */ /* 0x000fe20008921850 */
[----:B------:R-:W-:Y:S01]  /*5350*/  VIADD R229, R23, UR5 ;  /* 0x0000000517e57c36 */ /* 0x000fe20008000000 */
[----:B------:R-:W-:Y:S02]  /*5360*/  LOP3.LUT R23, R0, 0x50, RZ, 0x3c, !PT ;  /* 0x0000005000177812 */ /* 0x000fe400078e3cff */
[----:B------:R-:W-:Y:S04]  /*5370*/  LDGSTS.E [R232+0x18880], desc[UR16][R154.64], P1 ;  /* 0x188800009ae87fae */ /* 0x000fe80008921850 */
[----:B------:R-:W-:Y:S01]  /*5380*/  LDGSTS.E [R232+0x18c80], desc[UR16][R152.64], P1 ;  /* 0x18c8000098e87fae */ /* 0x000fe20008921850 */
[----:B------:R-:W-:-:S03]  /*5390*/  VIADD R228, R23, UR5 ;  /* 0x0000000517e47c36 */ /* 0x000fc60008000000 */
[----:B------:R-:W-:Y:S01]  /*53a0*/  LDGSTS.E [R231+0x18100], desc[UR16][R150.64], P1 ;  /* 0x1810000096e77fae */ /* 0x000fe20008921850 */
[----:B------:R-:W-:-:S03]  /*53b0*/  SEL R224, R224, RZ, P0 ;  /* 0x000000ffe0e07207 */ /* 0x000fc60000000000 */
[----:B------:R-:W-:Y:S01]  /*53c0*/  LDGSTS.E [R231+0x18500], desc[UR16][R148.64], P1 ;  /* 0x1850000094e77fae */ /* 0x000fe20008921850 */
[----:B------:R-:W-:-:S03]  /*53d0*/  LOP3.LUT R23, R0, 0x60, RZ, 0x3c, !PT ;  /* 0x0000006000177812 */ /* 0x000fc600078e3cff */
[----:B------:R-:W-:Y:S04]  /*53e0*/  LDGSTS.E [R231+0x18900], desc[UR16][R144.64], P1 ;  /* 0x1890000090e77fae */ /* 0x000fe80008921850 */
[----:B------:R-:W-:Y:S04]  /*53f0*/  LDGSTS.E [R231+0x18d00], desc[UR16][R142.64], P1 ;  /* 0x18d000008ee77fae */ /* 0x000fe80008921850 */
[----:B------:R-:W-:Y:S01]  /*5400*/  LDGSTS.E [R230+0x18180], desc[UR16][R140.64], P1 ;  /* 0x181800008ce67fae */ /* 0x000fe20008921850 */
[----:B------:R-:W-:-:S03]  /*5410*/  ISETP.NE.U32.AND P6, PT, R224, RZ, PT ;  /* 0x000000ffe000720c */ /* 0x000fc60003fc5070 */
[----:B------:R-:W-:Y:S01]  /*5420*/  LDGSTS.E [R230+0x18580], desc[UR16][R138.64], P1 ;  /* 0x185800008ae67fae */ /* 0x000fe20008921850 */
[----:B------:R-:W-:-:S03]  /*5430*/  VIADD R224, R23, UR5 ;  /* 0x0000000517e07c36 */ /* 0x000fc60008000000 */
[----:B------:R-:W-:Y:S01]  /*5440*/  LDGSTS.E [R230+0x18980], desc[UR16][R134.64], P1 ;  /* 0x1898000086e67fae */ /* 0x000fe20008921850 */
[----:B------:R-:W-:-:S03]  /*5450*/  LOP3.LUT R23, R0, 0x70, RZ, 0x3c, !PT ;  /* 0x0000007000177812 */ /* 0x000fc600078e3cff */
[----:B------:R-:W-:Y:S04]  /*5460*/  LDGSTS.E [R230+0x18d80], desc[UR16][R132.64], P1 ;  /* 0x18d8000084e67fae */ /* 0x000fe80008921850 */
[----:B------:R-:W-:Y:S04]  /*5470*/  LDGSTS.E [R229+0x18200], desc[UR16][R130.64], P1 ;  /* 0x1820000082e57fae */ /* 0x000fe80008921850 */
[----:B------:R-:W-:Y:S04]  /*5480*/  LDGSTS.E [R229+0x18600], desc[UR16][R128.64], P1 ;  /* 0x1860000080e57fae */ /* 0x000fe80008921850 */
[----:B------:R-:W-:Y:S01]  /*5490*/  LDGSTS.E [R229+0x18a00], desc[UR16][R126.64], P1 ;  /* 0x18a000007ee57fae */ /* 0x000fe20008921850 */
[----:B------:R-:W-:-:S03]  /*54a0*/  ISETP.NE.U32.AND P5, PT, R25, RZ, PT ;  /* 0x000000ff1900720c */ /* 0x000fc60003fa5070 */
[----:B------:R-:W-:Y:S01]  /*54b0*/  LDGSTS.E [R229+0x18e00], desc[UR16][R124.64], P1 ;  /* 0x18e000007ce57fae */ /* 0x000fe20008921850 */
[----:B------:R-:W-:-:S03]  /*54c0*/  VIADD R25, R23, UR5 ;  /* 0x0000000517197c36 */ /* 0x000fc60008000000 */
[----:B------:R-:W-:Y:S04]  /*54d0*/  LDGSTS.E [R228+0x18280], desc[UR16][R122.64], P1 ;  /* 0x182800007ae47fae */ /* 0x000fe80008921850 */
        /* <DEDUP_REMOVED lines=11> */
[----:B------:R-:W0:Y:S01]  /*5590*/  LDGDEPBAR ;  /* 0x00000000000079af */ /* 0x000e220000000000 */
[----:B------:R-:W-:Y:S01]  /*55a0*/  BAR.SYNC.DEFER_BLOCKING 0x0 ;  /* 0x0000000000007b1d */ /* 0x000fe20000010000 */
[----:B------:R-:W-:Y:S01]  /*55b0*/  ISETP.NE.U32.AND P1, PT, R6, RZ, PT ;  /* 0x000000ff0600720c */ /* 0x000fe20003f25070 */
[----:B------:R-:W-:-:S04]  /*55c0*/  IMAD.SHL.U32 R23, R92, 0x80, RZ ;  /* 0x000000805c177824 */ /* 0x000fc800078e00ff */
[----:B------:R-:W-:Y:S01]  /*55d0*/  IMAD.WIDE R90, R23, 0x4, R90 ;  /* 0x00000004175a7825 */ /* 0x000fe200078e025a */
[----:B------:R-:W1:Y:S07]  /*55e0*/  S2R R6, SR_TID.X ;  /* 0x0000000000067919 */ /* 0x000e6e0000002100 */
[----:B------:R-:W-:Y:S01]  /*55f0*/  @!PT LDS RZ, [RZ] ;  /* 0x00000000fffff984 */ /* 0x000fe20000000800 */
[----:B------:R-:W-:Y:S01]  /*5600*/  @!PT LDS RZ, [RZ] ;  /* 0x00000000fffff984 */ /* 0x000fe20000000800 */
[----:B------:R-:W-:Y:S01]  /*5610*/  @!PT LDS RZ, [RZ] ;  /* 0x00000000fffff984 */ /* 0x000fe20000000800 */
[----:B------:R2:W-:Y:S02]  /*5620*/  LDGSTS.E [R235+0x8000], desc[UR16][R90.64], P1 ;  /* 0x080000005aeb7fae */ /* 0x0005e40008921850 */
[----:B--2---:R-:W2:Y:S01]  /*5630*/  S2R R91, SR_TID.X ;  /* 0x00000000005b7919 */ /* 0x004ea20000002100 */
[----:B-1----:R-:W-:-:S04]  /*5640*/  LEA.HI R6, R6, 0xe, RZ, 0x1a ;  /* 0x0000000e06067811 */ /* 0x002fc800078fd0ff */
[----:B------:R-:W-:-:S04]  /*5650*/  ISETP.GE.AND P1, PT, R6, UR4, PT ;  /* 0x0000000406007c0c */ /* 0x000fc8000bf26270 */
[----:B------:R-:W-:Y:S02]  /*5660*/  SEL R6, RZ, 0x4, P1 ;  /* 0x00000004ff067807 */ /* 0x000fe40000800000 */
[----:B--2---:R-:W-:-:S04]  /*5670*/  SHF.R.U32.HI R91, RZ, 0x6, R91 ;  /* 0x00000006ff5b7819 */ /* 0x004fc8000001165b */
[----:B------:R-:W-:-:S04]  /*5680*/  SGXT.U32 R91, R91, 0x1 ;  /* 0x000000015b5b781a */ /* 0x000fc80000000000 */
[----:B------:R-:W-:-:S04]  /*5690*/  LOP3.LUT R91, R91, 0x62, RZ, 0xfc, !PT ;  /* 0x000000625b5b7812 */ /* 0x000fc800078efcff */
[----:B------:R-:W-:Y:S02]  /*56a0*/  ISETP.GE.AND P1, PT, R91, UR4, PT ;  /* 0x000000045b007c0c */ /* 0x000fe4000bf26270 */
[----:B------:R-:W1:Y:S01]  /*56b0*/  S2R R91, SR_TID.X ;  /* 0x00000000005b7919 */ /* 0x000e620000002100 */
[----:B------:R-:W-:-:S05]  /*56c0*/  IMAD.WIDE R68, R23, 0x4, R68 ;  /* 0x0000000417447825 */ /* 0x000fca00078e0244 */
[----:B------:R2:W-:Y:S01]  /*56d0*/  LDGSTS.E [R235+0x8008], desc[UR16][R68.64], P2 ;  /* 0x0800800044eb7fae */ /* 0x0005e20009121850 */
[----:B------:R-:W-:-:S04]  /*56e0*/  ISETP.GE.AND P2, PT, R5, UR4, PT ;  /* 0x0000000405007c0c */ /* 0x000fc8000bf46270 */
[----:B------:R-:W-:Y:S02]  /*56f0*/  SEL R5, RZ, 0x4, P2 ;  /* 0x00000004ff057807 */ /* 0x000fe40001000000 */
[----:B------:R-:W-:Y:S01]  /*5700*/  ISETP.GE.AND P2, PT, R4, UR4, PT ;  /* 0x0000000404007c0c */ /* 0x000fe2000bf46270 */
[----:B--2---:R-:W2:Y:S03]  /*5710*/  S2R R69, SR_TID.X ;  /* 0x0000000000457919 */ /* 0x004ea60000002100 */
[----:B------:R-:W-:Y:S02]  /*5720*/  SEL R4, RZ, 0x4, P2 ;  /* 0x00000004ff047807 */ /* 0x000fe40001000000 */
[----:B-1----:R-:W-:-:S04]  /*5730*/  SHF.R.U32.HI R91, RZ, 0x6, R91 ;  /* 0x00000006ff5b7819 */ /* 0x002fc8000001165b */
[----:B------:R-:W-:-:S04]  /*5740*/  SGXT.U32 R91, R91, 0x1 ;  /* 0x000000015b5b781a */ /* 0x000fc80000000000 */
[----:B------:R-:W-:-:S04]  /*5750*/  LOP3.LUT R91, R91, 0x4, RZ, 0xfc, !PT ;  /* 0x000000045b5b7812 */ /* 0x000fc800078efcff */
[----:B------:R-:W-:Y:S02]  /*5760*/  ISETP.GE.AND P2, PT, R91, UR4, PT ;  /* 0x000000045b007c0c */ /* 0x000fe4000bf46270 */
[----:B------:R-:W1:Y:S01]  /*5770*/  S2R R91, SR_TID.X ;  /* 0x00000000005b7919 */ /* 0x000e620000002100 */
[----:B------:R-:W-:Y:S01]  /*5780*/  SEL R90, RZ, 0x4, P1 ;  /* 0x00000004ff5a7807 */ /* 0x000fe20000800000 */
[----:B------:R-:W-:Y:S01]  /*5790*/  IMAD.WIDE R72, R23, 0x4, R72 ;  /* 0x0000000417487825 */ /* 0x000fe200078e0248 */
[----:B--2---:R-:W-:Y:S02]  /*57a0*/  SHF.R.U32.HI R69, RZ, 0x6, R69 ;  /* 0x00000006ff457819 */ /* 0x004fe40000011645 */
[----:B------:R-:W-:Y:S02]  /*57b0*/  SEL R68, R90, RZ, P0 ;  /* 0x000000ff5a447207 */ /* 0x000fe40000000000 */
[----:B------:R2:W-:Y:S01]  /*57c0*/  LDGSTS.E [R235+0xa000], desc[UR16][R72.64], P3 ;  /* 0x0a00000048eb7fae */ /* 0x0005e20009921850 */
[----:B------:R-:W-:-:S02]  /*57d0*/  SGXT.U32 R69, R69, 0x1 ;  /* 0x000000014545781a */ /* 0x000fc40000000000 */
[----:B------:R-:W-:Y:S02]  /*57e0*/  ISETP.NE.U32.AND P1, PT, R68, RZ, PT ;  /* 0x000000ff4400720c */ /* 0x000fe40003f25070 */
[----:B------:R-:W-:Y:S02]  /*57f0*/  SEL R68, RZ, 0x4, P2 ;  /* 0x00000004ff447807 */ /* 0x000fe40001000000 */
[----:B------:R-:W-:Y:S02]  /*5800*/  ISETP.GE.AND P3, PT, R3, UR4, PT ;  /* 0x0000000403007c0c */ /* 0x000fe4000bf66270 */
[----:B------:R-:W-:Y:S02]  /*5810*/  LOP3.LUT R69, R69, 0x6, RZ, 0xfc, !PT ;  /* 0x0000000645457812 */ /* 0x000fe400078efcff */
[----:B------:R-:W-:Y:S02]  /*5820*/  SEL R68, R68, RZ, P0 ;  /* 0x000000ff44447207 */ /* 0x000fe40000000000 */
[----:B------:R-:W-:-:S02]  /*5830*/  SEL R3, RZ, 0x4, P3 ;  /* 0x00000004ff037807 */ /* 0x000fc40001800000 */
[----:B------:R-:W-:Y:S02]  /*5840*/  ISETP.GE.AND P3, PT, R69, UR4, PT ;  /* 0x0000000445007c0c */ /* 0x000fe4000bf66270 */
[----:B-1----:R-:W-:-:S04]  /*5850*/  SHF.R.U32.HI R91, RZ, 0x6, R91 ;  /* 0x00000006ff5b7819 */ /* 0x002fc8000001165b */
[----:B------:R-:W-:-:S04]  /*5860*/  SGXT.U32 R91, R91, 0x1 ;  /* 0x000000015b5b781a */ /* 0x000fc80000000000 */
[----:B------:R-:W-:Y:S02]  /*5870*/  LOP3.LUT R91, R91, 0x24, RZ, 0xfc, !PT ;  /* 0x000000245b5b7812 */ /* 0x000fe400078efcff */
[----:B------:R-:W-:Y:S02]  /*5880*/  ISETP.NE.U32.AND P2, PT, R68, RZ, PT ;  /* 0x000000ff4400720c */ /* 0x000fe40003f45070 */
[----:B------:R-:W-:Y:S02]  /*5890*/  SEL R68, RZ, 0x4, P3 ;  /* 0x00000004ff447807 */ /* 0x000fe40001800000 */
[----:B------:R-:W-:Y:S02]  /*58a0*/  ISETP.GE.AND P3, PT, R91, UR4, PT ;  /* 0x000000045b007c0c */ /* 0x000fe4000bf66270 */
[----:B------:R-:W1:Y:S01]  /*58b0*/  S2R R91, SR_TID.X ;  /* 0x00000000005b7919 */ /* 0x000e620000002100 */
[----:B------:R-:W-:Y:S01]  /*58c0*/  IMAD.WIDE R166, R23, 0x4, R166 ;  /* 0x0000000417a67825 */ /* 0x000fe200078e02a6 */
[----:B------:R-:W3:Y:S04]  /*58d0*/  S2R R90, SR_TID.X ;  /* 0x00000000005a7919 */ /* 0x000ee80000002100 */
[----:B------:R-:W-:Y:S01]  /*58e0*/  LDGSTS.E [R235+0xa008], desc[UR16][R166.64], P4 ;  /* 0x0a008000a6eb7fae */ /* 0x000fe2000a121850 */
[----:B-1----:R-:W-:-:S04]  /*58f0*/  SHF.R.U32.HI R91, RZ, 0x6, R91 ;  /* 0x00000006ff5b7819 */ /* 0x002fc8000001165b */
[----:B------:R-:W-:-:S04]  /*5900*/  SGXT.U32 R91, R91, 0x1 ;  /* 0x000000015b5b781a */ /* 0x000fc80000000000 */
[----:B------:R-:W-:-:S04]  /*5910*/  LOP3.LUT R91, R91, 0x26, RZ, 0xfc, !PT ;  /* 0x000000265b5b7812 */ /* 0x000fc800078efcff */
[----:B------:R-:W-:Y:S02]  /*5920*/  ISETP.GE.AND P4, PT, R91, UR4, PT ;  /* 0x000000045b007c0c */ /* 0x000fe4000bf86270 */
[----:B------:R-:W1:Y:S01]  /*5930*/  S2R R91, SR_TID.X ;  /* 0x00000000005b7919 */ /* 0x000e620000002100 */
[----:B---3--:R-:W-:Y:S02]  /*5940*/  SHF.R.U32.HI R90, RZ, 0x6, R90 ;  /* 0x00000006ff5a7819 */ /* 0x008fe4000001165a */
[----:B------:R-:W-:Y:S02]  /*5950*/  SEL R68, R68, RZ, P0 ;  /* 0x000000ff44447207 */ /* 0x000fe40000000000 */
[----:B------:R-:W-:Y:S02]  /*5960*/  SGXT.U32 R90, R90, 0x1 ;  /* 0x000000015a5a781a */ /* 0x000fe40000000000 */
[----:B------:R-:W-:Y:S02]  /*5970*/  SEL R69, RZ, 0x4, P3 ;  /* 0x00000004ff457807 */ /* 0x000fe40001800000 */
[----:B------:R-:W-:-:S02]  /*5980*/  LOP3.LUT R90, R90, 0x44, RZ, 0xfc, !PT ;  /* 0x000000445a5a7812 */ /* 0x000fc400078efcff */
[----:B------:R-:W-:Y:S02]  /*5990*/  ISETP.NE.U32.AND P3, PT, R68, RZ, PT ;  /* 0x000000ff4400720c */ /* 0x000fe40003f65070 */
[----:B------:R-:W-:Y:S02]  /*59a0*/  SEL R68, RZ, 0x4, P4 ;  /* 0x00000004ff447807 */ /* 0x000fe40002000000 */
[----:B------:R-:W-:-:S04]  /*59b0*/  ISETP.GE.AND P4, PT, R90, UR4, PT ;  /* 0x000000045a007c0c */ /* 0x000fc8000bf86270 */
[----:B--2---:R-:W-:Y:S02]  /*59c0*/  SEL R72, RZ, 0x4, P4 ;  /* 0x00000004ff487807 */ /* 0x004fe40002000000 */
[----:B-1----:R-:W-:-:S04]  /*59d0*/  SHF.R.U32.HI R91, RZ, 0x6, R91 ;  /* 0x00000006ff5b7819 */ /* 0x002fc8000001165b */
[----:B------:R-:W-:-:S04]  /*59e0*/  SGXT.U32 R91, R91, 0x1 ;  /* 0x000000015b5b781a */ /* 0x000fc80000000000 */
[----:B------:R-:W-:-:S04]  /*59f0*/  LOP3.LUT R91, R91, 0x46, RZ, 0xfc, !PT ;  /* 0x000000465b5b7812 */ /* 0x000fc800078efcff */
[----:B------:R-:W-:Y:S02]  /*5a00*/  ISETP.GE.AND P4, PT, R91, UR4, PT ;  /* 0x000000045b007c0c */ /* 0x000fe4000bf86270 */
[----:B------:R-:W1:Y:S01]  /*5a10*/  S2R R91, SR_TID.X ;  /* 0x00000000005b7919 */ /* 0x000e620000002100 */
[----:B------:R-:W-:-:S05]  /*5a20*/  IMAD.WIDE R64, R23, 0x4, R64 ;  /* 0x0000000417407825 */ /* 0x000fca00078e0240 */
[----:B------:R2:W-:Y:S01]  /*5a30*/  LDGSTS.E [R235+0xc000], desc[UR16][R64.64], P5 ;  /* 0x0c00000040eb7fae */ /* 0x0005e2000a921850 */
[----:B------:R-:W3:Y:S01]  /*5a40*/  S2R R90, SR_TID.X ;  /* 0x00000000005a7919 */ /* 0x000ee20000002100 */
[----:B-1----:R-:W-:-:S04]  /*5a50*/  SHF.R.U32.HI R91, RZ, 0x6, R91 ;  /* 0x00000006ff5b7819 */ /* 0x002fc8000001165b */
[----:B------:R-:W-:-:S04]  /*5a60*/  SGXT.U32 R91, R91, 0x1 ;  /* 0x000000015b5b781a */ /* 0x000fc80000000000 */
[----:B------:R-:W-:-:S04]  /*5a70*/  LOP3.LUT R91, R91, 0x64, RZ, 0xfc, !PT ;  /* 0x000000645b5b7812 */ /* 0x000fc800078efcff */
[----:B------:R-:W-:Y:S02]  /*5a80*/  ISETP.GE.AND P5, PT, R91, UR4, PT ;  /* 0x000000045b007c0c */ /* 0x000fe4000bfa6270 */
[----:B------:R-:W1:Y:S01]  /*5a90*/  S2R R91, SR_TID.X ;  /* 0x00000000005b7919 */ /* 0x000e620000002100 */
[----:B---3--:R-:W-:Y:S02]  /*5aa0*/  SHF.R.U32.HI R90, RZ, 0x6, R90 ;  /* 0x00000006ff5a7819 */ /* 0x008fe4000001165a */
[----:B--2---:R-:W-:Y:S02]  /*5ab0*/  SEL R64, R69, RZ, P0 ;  /* 0x000000ff45407207 */ /* 0x004fe40000000000 */
[----:B------:R-:W-:Y:S02]  /*5ac0*/  SGXT.U32 R90, R90, 0x1 ;  /* 0x000000015a5a781a */ /* 0x000fe40000000000 */
[----:B------:R-:W-:Y:S02]  /*5ad0*/  SEL R73, RZ, 0x4, P4 ;  /* 0x00000004ff497807 */ /* 0x000fe40002000000 */
[----:B------:R-:W-:-:S02]  /*5ae0*/  ISETP.NE.U32.AND P4, PT, R64, RZ, PT ;  /* 0x000000ff4000720c */ /* 0x000fc40003f85070 */
[----:B------:R-:W-:Y:S02]  /*5af0*/  SEL R64, RZ, 0x4, P5 ;  /* 0x00000004ff407807 */ /* 0x000fe40002800000 */
[----:B------:R-:W-:Y:S02]  /*5b00*/  LOP3.LUT R90, R90, 0x8, RZ, 0xfc, !PT ;  /* 0x000000085a5a7812 */ /* 0x000fe400078efcff */
[----:B-1----:R-:W-:-:S04]  /*5b10*/  SHF.R.U32.HI R91, RZ, 0x6, R91 ;  /* 0x00000006ff5b7819 */ /* 0x002fc8000001165b */
[----:B------:R-:W-:-:S04]  /*5b20*/  SGXT.U32 R91, R91, 0x1 ;  /* 0x000000015b5b781a */ /* 0x000fc80000000000 */
[----:B------:R-:W-:-:S04]  /*5b30*/  LOP3.LUT R91, R91, 0x66, RZ, 0xfc, !PT ;  /* 0x000000665b5b7812 */ /* 0x000fc800078efcff */
[----:B------:R-:W-:-:S04]  /*5b40*/  ISETP.GE.AND P5, PT, R91, UR4, PT ;  /* 0x000000045b007c0c */ /* 0x000fc8000bfa6270 */
[----:B------:R-:W-:Y:S02]  /*5b50*/  SEL R91, RZ, 0x4, P5 ;  /* 0x00000004ff5b7807 */ /* 0x000fe40002800000 */
        /* <DEDUP_REMOVED lines=11> */
[----:B------:R-:W-:Y:S02]  /*5c10*/  SEL R65, RZ, 0x4, P6 ;  /* 0x00000004ff417807 */ /* 0x000fe40003000000 */
[----:B------:R-:W-:-:S04]  /*5c20*/  SGXT.U32 R167, R167, 0x1 ;  /* 0x00000001a7a7781a */ /* 0x000fc80000000000 */
[----:B------:R-:W-:Y:S02]  /*5c30*/  LOP3.LUT R167, R167, 0x2a, RZ, 0xfc, !PT ;  /* 0x0000002aa7a77812 */ /* 0x000fe400078efcff */
[----:B-1----:R-:W-:-:S04]  /*5c40*/  SHF.R.U32.HI R90, RZ, 0x6, R90 ;  /* 0x00000006ff5a7819 */ /* 0x002fc8000001165a */
[----:B------:R-:W-:-:S04]  /*5c50*/  SGXT.U32 R90, R90, 0x1 ;  /* 0x000000015a5a781a */ /* 0x000fc80000000000 */
[----:B------:R-:W-:-:S04]  /*5c60*/  LOP3.LUT R90, R90, 0x28, RZ, 0xfc, !PT ;  /* 0x000000285a5a7812 */ /* 0x000fc800078efcff */
[----:B------:R-:W-:-:S04]  /*5c70*/  ISETP.GE.AND P6, PT, R90, UR4, PT ;  /* 0x000000045a007c0c */ /* 0x000fc8000bfc6270 */
[----:B------:R-:W-:Y:S02]  /*5c80*/  SEL R90, RZ, 0x4, P6 ;  /* 0x00000004ff5a7807 */ /* 0x000fe40003000000 */
[----:B------:R-:W-:-:S04]  /*5c90*/  ISETP.GE.AND P6, PT, R167, UR4, PT ;  /* 0x00000004a7007c0c */ /* 0x000fc8000bfc6270 */
[----:B------:R-:W-:Y:S02]  /*5ca0*/  SEL R167, RZ, 0x4, P6 ;  /* 0x00000004ffa77807 */ /* 0x000fe40003000000 */
[----:B------:R-:W-:Y:S02]  /*5cb0*/  ISETP.NE.U32.AND P6, PT, R2, RZ, PT ;  /* 0x000000ff0200720c */ /* 0x000fe40003fc5070 */
[----:B------:R-:W1:Y:S01]  /*5cc0*/  S2R R2, SR_TID.X ;  /* 0x0000000000027919 */ /* 0x000e620000002100 */
[----:B------:R-:W-:Y:S01]  /*5cd0*/  IMAD.WIDE R196, R23, 0x4, R196 ;  /* 0x0000000417c47825 */ /* 0x000fe200078e02c4 */
[----:B------:R-:W-:Y:S02]  /*5ce0*/  SEL R68, R68, RZ, P0 ;  /* 0x000000ff44447207 */ /* 0x000fe40000000000 */
[----:B------:R-:W-:Y:S02]  /*5cf0*/  SEL R166, RZ, 0x4, P5 ;  /* 0x00000004ffa67807 */ /* 0x000fe40002800000 */
[----:B------:R-:W-:-:S05]  /*5d00*/  ISETP.NE.U32.AND P5, PT, R68, RZ, PT ;  /* 0x000000ff4400720c */ /* 0x000fca0003fa5070 */
[----:B------:R3:W-:Y:S01]  /*5d10*/  LDGSTS.E [R235+0xe000], desc[UR16][R196.64], P6 ;  /* 0x0e000000c4eb7fae */ /* 0x0007e2000b121850 */
[----:B--2---:R-:W-:Y:S02]  /*5d20*/  SEL R61, R72, RZ, P0 ;  /* 0x000000ff483d7207 */ /* 0x004fe40000000000 */
[----:B-1----:R-:W-:-:S04]  /*5d30*/  SHF.R.U32.HI R2, RZ, 0x6, R2 ;  /* 0x00000006ff027819 */ /* 0x002fc80000011602 */
[----:B------:R-:W-:-:S04]  /*5d40*/  SGXT.U32 R2, R2, 0x1 ;  /* 0x000000010202781a */ /* 0x000fc80000000000 */
[C---:B------:R-:W-:Y:S02]  /*5d50*/  LOP3.LUT R60, R2.reuse, 0x48, RZ, 0xfc, !PT ;  /* 0x00000048023c7812 */ /* 0x040fe400078efcff */
[----:B------:R-:W-:Y:S02]  /*5d60*/  LOP3.LUT R69, R2, 0x4a, RZ, 0xfc, !PT ;  /* 0x0000004a02457812 */ /* 0x000fe400078efcff */
[----:B------:R-:W-:Y:S02]  /*5d70*/  ISETP.GE.AND P6, PT, R60, UR4, PT ;  /* 0x000000043c007c0c */ /* 0x000fe4000bfc6270 */
[----:B------:R-:W-:Y:S02]  /*5d80*/  LOP3.LUT R60, R2, 0x68, RZ, 0xfc, !PT ;  /* 0x00000068023c7812 */ /* 0x000fe400078efcff */
[----:B------:R-:W-:Y:S02]  /*5d90*/  SEL R68, RZ, 0x4, P6 ;  /* 0x00000004ff447807 */ /* 0x000fe40003000000 */
[----:B------:R-:W-:-:S02]  /*5da0*/  ISETP.GE.AND P6, PT, R69, UR4, PT ;  /* 0x0000000445007c0c */ /* 0x000fc4000bfc6270 */
[----:B------:R-:W-:Y:S02]  /*5db0*/  LOP3.LUT R69, R2, 0x6a, RZ, 0xfc, !PT ;  /* 0x0000006a02457812 */ /* 0x000fe400078efcff */
[----:B------:R-:W-:Y:S02]  /*5dc0*/  SEL R72, RZ, 0x4, P6 ;  /* 0x00000004ff487807 */ /* 0x000fe40003000000 */
[----:B------:R-:W-:Y:S01]  /*5dd0*/  ISETP.GE.AND P6, PT, R60, UR4, PT ;  /* 0x000000043c007c0c */ /* 0x000fe2000bfc6270 */
[----:B------:R-:W-:-:S03]  /*5de0*/  IMAD.WIDE R218, R23, 0x4, R218 ;  /* 0x0000000417da7825 */ /* 0x000fc600078e02da */
[----:B---3--:R-:W-:Y:S02]  /*5df0*/  SEL R196, RZ, 0x4, P6 ;  /* 0x00000004ffc47807 */ /* 0x008fe40003000000 */
[----:B------:R-:W-:Y:S01]  /*5e00*/  ISETP.GE.AND P6, PT, R69, UR4, PT ;  /* 0x0000000445007c0c */ /* 0x000fe2000bfc6270 */
[----:B------:R1:W-:Y:S01]  /*5e10*/  LDGSTS.E [R235+0xe008], desc[UR16][R218.64], P1 ;  /* 0x0e008000daeb7fae */ /* 0x0003e20008921850 */
[----:B------:R-:W-:Y:S02]  /*5e20*/  LOP3.LUT R69, R2, 0xc, RZ, 0xfc, !PT ;  /* 0x0000000c02457812 */ /* 0x000fe400078efcff */
[----:B------:R-:W-:Y:S02]  /*5e30*/  SEL R197, RZ, 0x4, P6 ;  /* 0x00000004ffc57807 */ /* 0x000fe40003000000 */
[----:B------:R-:W-:Y:S01]  /*5e40*/  ISETP.GE.AND P6, PT, R69, UR4, PT ;  /* 0x0000000445007c0c */ /* 0x000fe2000bfc6270 */
[----:B------:R-:W-:Y:S01]  /*5e50*/  IMAD.WIDE R118, R23, 0x4, R118 ;  /* 0x0000000417767825 */ /* 0x000fe200078e0276 */
[----:B------:R-:W-:-:S02]  /*5e60*/  SEL R73, R73, RZ, P0 ;  /* 0x000000ff49497207 */ /* 0x000fc40000000000 */
[----:B------:R-:W-:Y:S02]  /*5e70*/  SEL R69, RZ, 0x4, P6 ;  /* 0x00000004ff457807 */ /* 0x000fe40003000000 */
[C---:B------:R-:W-:Y:S01]  /*5e80*/  LOP3.LUT R60, R2.reuse, 0x4c, RZ, 0xfc, !PT ;  /* 0x0000004c023c7812 */ /* 0x040fe200078efcff */
[----:B------:R-:W-:Y:S01]  /*5e90*/  LDGSTS.E [R225+0x8000], desc[UR16][R118.64], P2 ;  /* 0x0800000076e17fae */ /* 0x000fe20009121850 */
[C---:B-1----:R-:W-:Y:S02]  /*5ea0*/  LOP3.LUT R219, R2.reuse, 0x2c, RZ, 0xfc, !PT ;  /* 0x0000002c02db7812 */ /* 0x042fe400078efcff */
[----:B------:R-:W-:Y:S02]  /*5eb0*/  LOP3.LUT R235, R2, 0x6c, RZ, 0xfc, !PT ;  /* 0x0000006c02eb7812 */ /* 0x000fe400078efcff */
[----:B------:R-:W-:Y:S01]  /*5ec0*/  ISETP.GE.AND P6, PT, R219, UR4, PT ;  /* 0x00000004db007c0c */ /* 0x000fe2000bfc6270 */
[----:B------:R-:W-:Y:S01]  /*5ed0*/  IMAD.WIDE R82, R23, 0x4, R82 ;  /* 0x0000000417527825 */ /* 0x000fe200078e0252 */
[----:B------:R-:W-:-:S02]  /*5ee0*/  ISETP.NE.U32.AND P1, PT, R73, RZ, PT ;  /* 0x000000ff4900720c */ /* 0x000fc40003f25070 */
[----:B------:R-:W-:Y:S02]  /*5ef0*/  ISETP.GE.AND P2, PT, R235, UR4, PT ;  /* 0x00000004eb007c0c */ /* 0x000fe4000bf46270 */
[----:B------:R-:W-:Y:S01]  /*5f00*/  SEL R73, RZ, 0x4, P6 ;  /* 0x00000004ff497807 */ /* 0x000fe20003000000 */
[----:B------:R-:W-:Y:S01]  /*5f10*/  IMAD.WIDE R184, R23, 0x4, R184 ;  /* 0x0000000417b87825 */ /* 0x000fe200078e02b8 */
[----:B------:R-:W-:Y:S01]  /*5f20*/  LOP3.LUT R219, R2, 0x10, RZ, 0xfc, !PT ;  /* 0x0000001002db7812 */ /* 0x000fe200078efcff */
[----:B------:R1:W-:Y:S01]  /*5f30*/  LDGSTS.E [R225+0x8008], desc[UR16][R82.64], P3 ;  /* 0x0800800052e17fae */ /* 0x0003e20009921850 */
[----:B------:R-:W-:Y:S02]  /*5f40*/  ISETP.GE.AND P6, PT, R60, UR4, PT ;  /* 0x000000043c007c0c */ /* 0x000fe4000bfc6270 */
[----:B------:R-:W-:Y:S01]  /*5f50*/  SEL R60, R64, RZ, P0 ;  /* 0x000000ff403c7207 */ /* 0x000fe20000000000 */
[----:B------:R2:W-:Y:S01]  /*5f60*/  LDGSTS.E [R225+0xa000], desc[UR16][R184.64], P4 ;  /* 0x0a000000b8e17fae */ /* 0x0005e2000a121850 */
[----:B------:R-:W-:-:S02]  /*5f70*/  SEL R64, RZ, 0x4, P2 ;  /* 0x00000004ff407807 */ /* 0x000fc40001000000 */
[----:B------:R-:W-:Y:S02]  /*5f80*/  ISETP.GE.AND P2, PT, R219, UR4, PT ;  /* 0x00000004db007c0c */ /* 0x000fe4000bf46270 */
[----:B-1----:R-:W-:Y:S02]  /*5f90*/  LOP3.LUT R82, R2, 0x52, RZ, 0xfc, !PT ;  /* 0x0000005202527812 */ /* 0x002fe400078efcff */
[----:B------:R-:W-:Y:S02]  /*5fa0*/  SEL R219, RZ, 0x4, P2 ;  /* 0x00000004ffdb7807 */ /* 0x000fe40001000000 */
[----:B------:R-:W-:Y:S02]  /*5fb0*/  ISETP.GE.AND P2, PT, R93, UR4, PT ;  /* 0x000000045d007c0c */ /* 0x000fe4000bf46270 */
[----:B------:R-:W-:Y:S02]  /*5fc0*/  ISETP.GE.AND P4, PT, R82, UR4, PT ;  /* 0x0000000452007c0c */ /* 0x000fe4000bf86270 */
[----:B------:R-:W-:-:S02]  /*5fd0*/  SEL R91, R91, RZ, P0 ;  /* 0x000000ff5b5b7207 */ /* 0x000fc40000000000 */
[----:B------:R-:W-:Y:S02]  /*5fe0*/  LOP3.LUT R118, R2, 0x70, RZ, 0xfc, !PT ;  /* 0x0000007002767812 */ /* 0x000fe400078efcff */
[----:B------:R-:W-:Y:S02]  /*5ff0*/  SEL R93, RZ, 0x4, P2 ;  /* 0x00000004ff5d7807 */ /* 0x000fe40001000000 */
[----:B------:R-:W-:Y:S02]  /*6000*/  SEL R82, RZ, 0x4, P4 ;  /* 0x00000004ff527807 */ /* 0x000fe40002000000 */
[----:B------:R-:W-:Y:S02]  /*6010*/  ISETP.NE.U32.AND P2, PT, R91, RZ, PT ;  /* 0x000000ff5b00720c */ /* 0x000fe40003f45070 */
[----:B------:R-:W-:Y:S02]  /*6020*/  ISETP.GE.AND P4, PT, R118, UR4, PT ;  /* 0x0000000476007c0c */ /* 0x000fe4000bf86270 */
[----:B------:R-:W-:-:S02]  /*6030*/  LOP3.LUT R91, R2, 0x72, RZ, 0xfc, !PT ;  /* 0x00000072025b7812 */ /* 0x000fc400078efcff */
[----:B------:R-:W-:Y:S02]  /*6040*/  SEL R118, RZ, 0x4, P4 ;  /* 0x00000004ff767807 */ /* 0x000fe40002000000 */
[----:B------:R-:W-:Y:S02]  /*6050*/  ISETP.GE.AND P4, PT, R91, UR4, PT ;  /* 0x000000045b007c0c */ /* 0x000fe4000bf86270 */
[C---:B--2---:R-:W-:Y:S01]  /*6060*/  LOP3.LUT R185, R2.reuse, 0x14, RZ, 0xfc, !PT ;  /* 0x0000001402b97812 */ /* 0x044fe200078efcff */
[----:B------:R-:W-:Y:S01]  /*6070*/  IMAD.WIDE R50, R23, 0x4, R50 ;  /* 0x0000000417327825 */ /* 0x000fe200078e0232 */
[----:B------:R-:W-:Y:S02]  /*6080*/  SEL R184, RZ, 0x4, P4 ;  /* 0x00000004ffb87807 */ /* 0x000fe40002000000 */
[----:B------:R-:W-:Y:S02]  /*6090*/  SEL R218, RZ, 0x4, P6 ;  /* 0x00000004ffda7807 */ /* 0x000fe40003000000 */
[----:B------:R-:W-:Y:S01]  /*60a0*/  ISETP.GE.AND P4, PT, R185, UR4, PT ;  /* 0x00000004b9007c0c */ /* 0x000fe2000bf86270 */
[----:B------:R1:W-:Y:S01]  /*60b0*/  LDGSTS.E [R225+0xa008], desc[UR16][R50.64], P5 ;  /* 0x0a00800032e17fae */ /* 0x0003e2000a921850 */
[----:B------:R-:W-:-:S02]  /*60c0*/  LOP3.LUT R91, R2, 0x16, RZ, 0xfc, !PT ;  /* 0x00000016025b7812 */ /* 0x000fc400078efcff */
[----:B------:R-:W-:Y:S02]  /*60d0*/  ISETP.NE.U32.AND P6, PT, R61, RZ, PT ;  /* 0x000000ff3d00720c */ /* 0x000fe40003fc5070 */
[C---:B------:R-:W-:Y:S02]  /*60e0*/  LOP3.LUT R185, R2.reuse, 0x34, RZ, 0xfc, !PT ;  /* 0x0000003402b97812 */ /* 0x040fe400078efcff */
[----:B------:R-:W-:Y:S02]  /*60f0*/  LOP3.LUT R235, R2, 0x30, RZ, 0xfc, !PT ;  /* 0x0000003002eb7812 */ /* 0x000fe400078efcff */
[----:B-1----:R-:W-:Y:S02]  /*6100*/  SEL R50, RZ, 0x4, P4 ;  /* 0x00000004ff327807 */ /* 0x002fe40002000000 */
[----:B------:R-:W-:Y:S01]  /*6110*/  ISETP.GE.AND P4, PT, R91, UR4, PT ;  /* 0x000000045b007c0c */ /* 0x000fe2000bf86270 */
[----:B------:R-:W-:Y:S01]  /*6120*/  IMAD.WIDE R38, R23, 0x4, R38 ;  /* 0x0000000417267825 */ /* 0x000fe200078e0226 */
[----:B------:R-:W-:-:S02]  /*6130*/  ISETP.GE.AND P3, PT, R235, UR4, PT ;  /* 0x00000004eb007c0c */ /* 0x000fc4000bf66270 */
[----:B------:R-:W-:Y:S02]  /*6140*/  SEL R91, RZ, 0x4, P4 ;  /* 0x00000004ff5b7807 */ /* 0x000fe40002000000 */
[----:B------:R-:W-:Y:S01]  /*6150*/  ISETP.GE.AND P4, PT, R185, UR4, PT ;  /* 0x00000004b9007c0c */ /* 0x000fe2000bf86270 */
[----:B------:R1:W-:Y:S01]  /*6160*/  LDGSTS.E [R225+0xc000], desc[UR16][R38.64], P6 ;  /* 0x0c00000026e17fae */ /* 0x0003e2000b121850 */
[C---:B------:R-:W-:Y:S02]  /*6170*/  LOP3.LUT R185, R2.reuse, 0x36, RZ, 0xfc, !PT ;  /* 0x0000003602b97812 */ /* 0x040fe400078efcff */
[----:B------:R-:W-:Y:S02]  /*6180*/  LOP3.LUT R119, R2, 0x32, RZ, 0xfc, !PT ;  /* 0x0000003202777812 */ /* 0x000fe400078efcff */
[----:B------:R-:W-:Y:S02]  /*6190*/  SEL R83, RZ, 0x4, P3 ;  /* 0x00000004ff537807 */ /* 0x000fe40001800000 */
[----:B------:R-:W-:-:S02]  /*61a0*/  ISETP.GE.AND P6, PT, R185, UR4, PT ;  /* 0x00000004b9007c0c */ /* 0x000fc4000bfc6270 */
[----:B------:R-:W-:Y:S02]  /*61b0*/  ISETP.GE.AND P3, PT, R119, UR4, PT ;  /* 0x0000000477007c0c */ /* 0x000fe4000bf66270 */
[C---:B------:R-:W-:Y:S02]  /*61c0*/  LOP3.LUT R51, R2.reuse, 0x54, RZ, 0xfc, !PT ;  /* 0x0000005402337812 */ /* 0x040fe400078efcff */
[----:B------:R-:W-:Y:S02]  /*61d0*/  LOP3.LUT R235, R2, 0x50, RZ, 0xfc, !PT ;  /* 0x0000005002eb7812 */ /* 0x000fe400078efcff */
[----:B------:R-:W-:Y:S02]  /*61e0*/  SEL R65, R65, RZ, P0 ;  /* 0x000000ff41417207 */ /* 0x000fe40000000000 */
[----:B-1----:R-:W-:Y:S02]  /*61f0*/  SEL R38, RZ, 0x4, P6 ;  /* 0x00000004ff267807 */ /* 0x002fe40003000000 */
[----:B------:R-:W-:-:S02]  /*6200*/  SEL R119, RZ, 0x4, P3 ;  /* 0x00000004ff777807 */ /* 0x000fc40001800000 */
[----:B------:R-:W-:Y:S02]  /*6210*/  ISETP.GE.AND P6, PT, R51, UR4, PT ;  /* 0x0000000433007c0c */ /* 0x000fe4000bfc6270 */
[----:B------:R-:W-:Y:S02]  /*6220*/  ISETP.GE.AND P3, PT, R235, UR4, PT ;  /* 0x00000004eb007c0c */ /* 0x000fe4000bf66270 */
[----:B------:R-:W-:Y:S02]  /*6230*/  LOP3.LUT R185, R2, 0x56, RZ, 0xfc, !PT ;  /* 0x0000005602b97812 */ /* 0x000fe400078efcff */
[----:B------:R-:W-:Y:S02]  /*6240*/  SEL R166, R166, RZ, P0 ;  /* 0x000000ffa6a67207 */ /* 0x000fe40000000000 */
[----:B------:R-:W-:Y:S02]  /*6250*/  ISETP.NE.U32.AND P5, PT, R65, RZ, PT ;  /* 0x000000ff4100720c */ /* 0x000fe40003fa5070 */
[----:B------:R-:W-:-:S02]  /*6260*/  SEL R90, R90, RZ, P0 ;  /* 0x000000ff5a5a7207 */ /* 0x000fc40000000000 */
[----:B------:R-:W-:Y:S02]  /*6270*/  SEL R65, RZ, 0x4, P6 ;  /* 0x00000004ff417807 */ /* 0x000fe40003000000 */
[----:B------:R-:W-:Y:S02]  /*6280*/  SEL R235, RZ, 0x4, P3 ;  /* 0x00000004ffeb7807 */ /* 0x000fe40001800000 */
[----:B------:R-:W-:Y:S02]  /*6290*/  ISETP.GE.AND P6, PT, R185, UR4, PT ;  /* 0x00000004b9007c0c */ /* 0x000fe4000bfc6270 */
[----:B------:R-:W-:Y:S02]  /*62a0*/  ISETP.NE.U32.AND P3, PT, R166, RZ, PT ;  /* 0x000000ffa600720c */ /* 0x000fe40003f65070 */
[----:B------:R-:W-:Y:S02]  /*62b0*/  LOP3.LUT R185, R2, 0x74, RZ, 0xfc, !PT ;  /* 0x0000007402b97812 */ /* 0x000fe400078efcff */
[----:B------:R-:W-:-:S02]  /*62c0*/  SEL R166, RZ, 0x4, P4 ;  /* 0x00000004ffa67807 */ /* 0x000fc40002000000 */
[----:B------:R-:W-:Y:S02]  /*62d0*/  ISETP.NE.U32.AND P4, PT, R90, RZ, PT ;  /* 0x000000ff5a00720c */ /* 0x000fe40003f85070 */
[----:B------:R-:W-:Y:S02]  /*62e0*/  SEL R90, RZ, 0x4, P6 ;  /* 0x00000004ff5a7807 */ /* 0x000fe40003000000 */
        /* <DEDUP_REMOVED lines=8> */
[----:B------:R-:W-:Y:S02]  /*6370*/  SEL R51, RZ, 0x4, P6 ;  /* 0x00000004ff337807 */ /* 0x000fe40003000000 */
[----:B------:R-:W-:Y:S01]  /*6380*/  ISETP.NE.U32.AND P6, PT, R60, RZ, PT ;  /* 0x000000ff3c00720c */ /* 0x000fe20003fc5070 */
[----:B------:R-:W-:Y:S01]  /*6390*/  LDGSTS.E [R225+0xc008], desc[UR16][R222.64], P1 ;  /* 0x0c008000dee17fae */ /* 0x000fe20008921850 */
[----:B------:R-:W-:Y:S01]  /*63a0*/  SEL R167, R167, RZ, P0 ;  /* 0x000000ffa7a77207 */ /* 0x000fe20000000000 */
[----:B------:R-:W-:-:S03]  /*63b0*/  IMAD.WIDE R214, R23, 0x4, R214 ;  /* 0x0000000417d67825 */ /* 0x000fc600078e02d6 */
[----:B------:R-:W-:Y:S01]  /*63c0*/  ISETP.NE.U32.AND P1, PT, R167, RZ, PT ;  /* 0x000000ffa700720c */ /* 0x000fe20003f25070 */
[C---:B------:R-:W-:Y:S01]  /*63d0*/  IMAD.WIDE R34, R23.reuse, 0x4, R34 ;  /* 0x0000000417227825 */ /* 0x040fe200078e0222 */
[----:B------:R-:W-:Y:S02]  /*63e0*/  SEL R68, R68, RZ, P0 ;  /* 0x000000ff44447207 */ /* 0x000fe40000000000 */
[----:B------:R-:W-:Y:S01]  /*63f0*/  SEL R72, R72, RZ, P0 ;  /* 0x000000ff48487207 */ /* 0x000fe20000000000 */
[C---:B------:R-:W-:Y:S02]  /*6400*/  IMAD.WIDE R70, R23.reuse, 0x4, R70 ;  /* 0x0000000417467825 */ /* 0x040fe400078e0246 */
[----:B------:R-:W-:Y:S02]  /*6410*/  LDGSTS.E [R225+0xe000], desc[UR16][R214.64], P6 ;  /* 0x0e000000d6e17fae */ /* 0x000fe4000b121850 */
[C---:B------:R-:W-:Y:S01]  /*6420*/  IMAD.WIDE R80, R23.reuse, 0x4, R80 ;  /* 0x0000000417507825 */ /* 0x040fe200078e0250 */
[----:B------:R-:W-:Y:S01]  /*6430*/  ISETP.NE.U32.AND P6, PT, R68, RZ, PT ;  /* 0x000000ff4400720c */ /* 0x000fe20003fc5070 */
[----:B------:R-:W-:Y:S02]  /*6440*/  LDGSTS.E [R225+0xe008], desc[UR16][R34.64], P2 ;  /* 0x0e00800022e17fae */ /* 0x000fe40009121850 */
[C---:B------:R-:W-:Y:S01]  /*6450*/  IMAD.WIDE R42, R23.reuse, 0x4, R42 ;  /* 0x00000004172a7825 */ /* 0x040fe200078e022a */
[----:B------:R-:W-:Y:S01]  /*6460*/  ISETP.NE.U32.AND P2, PT, R72, RZ, PT ;  /* 0x000000ff4800720c */ /* 0x000fe20003f45070 */
[----:B------:R-:W-:Y:S01]  /*6470*/  LDGSTS.E [R227+0x8000], desc[UR16][R70.64], P3 ;  /* 0x0800000046e37fae */ /* 0x000fe20009921850 */
[----:B------:R-:W-:Y:S01]  /*6480*/  SEL R196, R196, RZ, P0 ;  /* 0x000000ffc4c47207 */ /* 0x000fe20000000000 */
[----:B------:R-:W-:Y:S01]  /*6490*/  IMAD.WIDE R30, R23, 0x4, R30 ;  /* 0x00000004171e7825 */ /* 0x000fe200078e021e */
[----:B------:R-:W-:Y:S01]  /*64a0*/  SEL R197, R197, RZ, P0 ;  /* 0x000000ffc5c57207 */ /* 0x000fe20000000000 */
[----:B------:R-:W-:Y:S01]  /*64b0*/  LDGSTS.E [R227+0x8008], desc[UR16][R80.64], P5 ;  /* 0x0800800050e37fae */ /* 0x000fe2000a921850 */
[----:B------:R-:W-:-:S03]  /*64c0*/  ISETP.NE.U32.AND P3, PT, R196, RZ, PT ;  /* 0x000000ffc400720c */ /* 0x000fc60003f65070 */
[----:B------:R-:W-:Y:S01]  /*64d0*/  LDGSTS.E [R227+0xa000], desc[UR16][R42.64], P4 ;  /* 0x0a0000002ae37fae */ /* 0x000fe2000a121850 */
[----:B------:R-:W-:Y:S02]  /*64e0*/  ISETP.NE.U32.AND P5, PT, R197, RZ, PT ;  /* 0x000000ffc500720c */ /* 0x000fe40003fa5070 */
[----:B------:R-:W-:Y:S01]  /*64f0*/  SEL R69, R69, RZ, P0 ;  /* 0x000000ff45457207 */ /* 0x000fe20000000000 */
[----:B------:R1:W-:Y:S01]  /*6500*/  LDGSTS.E [R227+0xa008], desc[UR16][R30.64], P1 ;  /* 0x0a0080001ee37fae */ /* 0x0003e20008921850 */
[----:B------:R-:W-:Y:S02]  /*6510*/  IMAD.WIDE R110, R23, 0x4, R110 ;  /* 0x00000004176e7825 */ /* 0x000fe400078e026e */
[----:B------:R-:W-:Y:S02]  /*6520*/  ISETP.NE.U32.AND P4, PT, R69, RZ, PT ;  /* 0x000000ff4500720c */ /* 0x000fe40003f85070 */
[C---:B------:R-:W-:Y:S01]  /*6530*/  IMAD.WIDE R100, R23.reuse, 0x4, R100 ;  /* 0x0000000417647825 */ /* 0x040fe200078e0264 */
[----:B------:R-:W-:Y:S03]  /*6540*/  LDGSTS.E [R227+0xc000], desc[UR16][R110.64], P6 ;  /* 0x0c0000006ee37fae */ /* 0x000fe6000b121850 */
[----:B------:R-:W-:Y:S01]  /*6550*/  IMAD.WIDE R76, R23, 0x4, R76 ;  /* 0x00000004174c7825 */ /* 0x000fe200078e024c */
[----:B------:R-:W-:Y:S01]  /*6560*/  LDGSTS.E [R227+0xc008], desc[UR16][R100.64], P2 ;  /* 0x0c00800064e37fae */ /* 0x000fe20009121850 */
[----:B-1----:R-:W-:-:S02]  /*6570*/  SEL R30, R6, RZ, P0 ;  /* 0x000000ff061e7207 */ /* 0x002fc40000000000 */
[----:B------:R-:W-:Y:S01]  /*6580*/  IMAD.WIDE R74, R23, 0x4, R74 ;  /* 0x00000004174a7825 */ /* 0x000fe200078e024a */
[----:B------:R-:W-:Y:S01]  /*6590*/  LDGSTS.E [R227+0xe000], desc[UR16][R76.64], P3 ;  /* 0x0e0000004ce37fae */ /* 0x000fe20009921850 */
[----:B------:R-:W-:Y:S02]  /*65a0*/  ISETP.NE.U32.AND P1, PT, R30, RZ, PT ;  /* 0x000000ff1e00720c */ /* 0x000fe40003f25070 */
[----:B------:R-:W-:Y:S01]  /*65b0*/  SEL R30, R5, RZ, P0 ;  /* 0x000000ff051e7207 */ /* 0x000fe20000000000 */
[C---:B------:R-:W-:Y:S01]  /*65c0*/  IMAD.WIDE R136, R23.reuse, 0x4, R136 ;  /* 0x0000000417887825 */ /* 0x040fe200078e0288 */
[----:B------:R-:W-:Y:S02]  /*65d0*/  LDGSTS.E [R227+0xe008], desc[UR16][R74.64], P5 ;  /* 0x0e0080004ae37fae */ /* 0x000fe4000a921850 */
[----:B------:R-:W-:Y:S02]  /*65e0*/  ISETP.NE.U32.AND P2, PT, R30, RZ, PT ;  /* 0x000000ff1e00720c */ /* 0x000fe40003f45070 */
[----:B------:R-:W-:Y:S01]  /*65f0*/  SEL R30, R4, RZ, P0 ;  /* 0x000000ff041e7207 */ /* 0x000fe20000000000 */
[----:B------:R-:W-:Y:S01]  /*6600*/  IMAD.WIDE R146, R23, 0x4, R146 ;  /* 0x0000000417927825 */ /* 0x000fe200078e0292 */
[----:B------:R-:W5:Y:S02]  /*6610*/  LDL.LU R6, [R1+0x58] ;  /* 0x0000580001067983 */ /* 0x000f640000300800 */
[----:B------:R-:W-:-:S02]  /*6620*/  ISETP.NE.U32.AND P5, PT, R30, RZ, PT ;  /* 0x000000ff1e00720c */ /* 0x000fc40003fa5070 */
[----:B------:R-:W-:Y:S01]  /*6630*/  SEL R30, R3, RZ, P0 ;  /* 0x000000ff031e7207 */ /* 0x000fe20000000000 */
[----:B------:R-:W-:Y:S04]  /*6640*/  LDGSTS.E [R226+0x8000], desc[UR16][R136.64], P4 ;  /* 0x0800000088e27fae */ /* 0x000fe8000a121850 */
[----:B------:R-:W5:Y:S04]  /*6650*/  LDL.LU R5, [R1+0x54] ;  /* 0x0000540001057983 */ /* 0x000f680000300800 */
[----:B------:R-:W-:Y:S01]  /*6660*/  LDGSTS.E [R226+0x8008], desc[UR16][R146.64], P1 ;  /* 0x0800800092e27fae */ /* 0x000fe20008921850 */
[----:B------:R-:W-:-:S02]  /*6670*/  ISETP.NE.U32.AND P1, PT, R30, RZ, PT ;  /* 0x000000ff1e00720c */ /* 0x000fc40003f25070 */
[----:B------:R-:W-:Y:S01]  /*6680*/  SEL R30, R93, RZ, P0 ;  /* 0x000000ff5d1e7207 */ /* 0x000fe20000000000 */
[----:B------:R-:W5:Y:S04]  /*6690*/  LDL.LU R4, [R1+0x50] ;  /* 0x0000500001047983 */ /* 0x000f680000300800 */
[----:B------:R-:W5:Y:S04]  /*66a0*/  LDL.LU R3, [R1+0x4c] ;  /* 0x00004c0001037983 */ /* 0x000f680000300800 */
[----:B------:R-:W2:Y:S01]  /*66b0*/  LDL.LU R93, [R1+0x48] ;  /* 0x00004800015d7983 */ /* 0x000ea20000300800 */
[----:B------:R-:W-:-:S02]  /*66c0*/  SEL R73, R73, RZ, P0 ;  /* 0x000000ff49497207 */ /* 0x000fc40000000000 */
[----:B------:R-:W-:Y:S02]  /*66d0*/  SEL R218, R218, RZ, P0 ;  /* 0x000000ffdada7207 */ /* 0x000fe40000000000 */
[----:B------:R-:W-:Y:S02]  /*66e0*/  ISETP.NE.U32.AND P6, PT, R73, RZ, PT ;  /* 0x000000ff4900720c */ /* 0x000fe40003fc5070 */
[----:B------:R-:W-:Y:S02]  /*66f0*/  SEL R64, R64, RZ, P0 ;  /* 0x000000ff40407207 */ /* 0x000fe40000000000 */
[----:B------:R-:W-:Y:S02]  /*6700*/  ISETP.NE.U32.AND P3, PT, R218, RZ, PT ;  /* 0x000000ffda00720c */ /* 0x000fe40003f65070 */
[----:B------:R-:W-:Y:S01]  /*6710*/  ISETP.NE.U32.AND P4, PT, R64, RZ, PT ;  /* 0x000000ff4000720c */ /* 0x000fe20003f85070 */
[----:B------:R-:W-:Y:S01]  /*6720*/  IMAD.WIDE R156, R23, 0x4, R156 ;  /* 0x00000004179c7825 */ /* 0x000fe200078e029c */
[----:B------:R-:W-:Y:S01]  /*6730*/  SEL R219, R219, RZ, P0 ;  /* 0x000000ffdbdb7207 */ /* 0x000fe20000000000 */
[----:B------:R-:W1:Y:S02]  /*6740*/  S2R R68, SR_TID.X ;  /* 0x0000000000447919 */ /* 0x000e640000002100 */
[----:B------:R-:W-:Y:S01]  /*6750*/  IMAD.WIDE R78, R23, 0x4, R78 ;  /* 0x00000004174e7825 */ /* 0x000fe200078e024e */
[----:B------:R-:W-:Y:S01]  /*6760*/  SEL R83, R83, RZ, P0 ;  /* 0x000000ff53537207 */ /* 0x000fe20000000000 */
[----:B------:R-:W-:Y:S02]  /*6770*/  LDGSTS.E [R226+0xa000], desc[UR16][R156.64], P6 ;  /* 0x0a0000009ce27fae */ /* 0x000fe4000b121850 */
[----:B------:R-:W-:Y:S01]  /*6780*/  IMAD.WIDE R66, R23, 0x4, R66 ;  /* 0x0000000417427825 */ /* 0x000fe200078e0242 */
[----:B------:R-:W-:Y:S01]  /*6790*/  SEL R119, R119, RZ, P0 ;  /* 0x000000ff77777207 */ /* 0x000fe20000000000 */
[----:B------:R-:W-:Y:S02]  /*67a0*/  LDGSTS.E [R226+0xa008], desc[UR16][R78.64], P2 ;  /* 0x0a0080004ee27fae */ /* 0x000fe40009121850 */
[----:B------:R-:W-:Y:S01]  /*67b0*/  IMAD.WIDE R62, R23, 0x4, R62 ;  /* 0x00000004173e7825 */ /* 0x000fe200078e023e */
[----:B------:R-:W-:Y:S01]  /*67c0*/  ISETP.NE.U32.AND P6, PT, R219, RZ, PT ;  /* 0x000000ffdb00720c */ /* 0x000fe20003fc5070 */
[----:B------:R-:W-:Y:S02]  /*67d0*/  LDGSTS.E [R226+0xc000], desc[UR16][R66.64], P3 ;  /* 0x0c00000042e27fae */ /* 0x000fe40009921850 */
[----:B------:R-:W-:Y:S01]  /*67e0*/  IMAD.WIDE R58, R23, 0x4, R58 ;  /* 0x00000004173a7825 */ /* 0x000fe200078e023a */
[----:B------:R-:W-:Y:S01]  /*67f0*/  SEL R235, R235, RZ, P0 ;  /* 0x000000ffebeb7207 */ /* 0x000fe20000000000 */
[----:B------:R-:W-:Y:S02]  /*6800*/  LDGSTS.E [R226+0xc008], desc[UR16][R62.64], P5 ;  /* 0x0c0080003ee27fae */ /* 0x000fe4000a921850 */
[----:B------:R-:W-:Y:S01]  /*6810*/  IMAD.WIDE R56, R23, 0x4, R56 ;  /* 0x0000000417387825 */ /* 0x000fe200078e0238 */
[----:B------:R-:W-:Y:S01]  /*6820*/  ISETP.NE.U32.AND P2, PT, R30, RZ, PT ;  /* 0x000000ff1e00720c */ /* 0x000fe20003f45070 */
[----:B------:R-:W-:Y:S01]  /*6830*/  LDGSTS.E [R226+0xe000], desc[UR16][R58.64], P4 ;  /* 0x0e0000003ae27fae */ /* 0x000fe2000a121850 */
[----:B------:R-:W-:-:S02]  /*6840*/  SEL R82, R82, RZ, P0 ;  /* 0x000000ff52527207 */ /* 0x000fc40000000000 */
[----:B------:R-:W-:Y:S01]  /*6850*/  ISETP.NE.U32.AND P3, PT, R83, RZ, PT ;  /* 0x000000ff5300720c */ /* 0x000fe20003f65070 */
[----:B------:R-:W-:Y:S01]  /*6860*/  LDGSTS.E [R226+0xe008], desc[UR16][R56.64], P1 ;  /* 0x0e00800038e27fae */ /* 0x000fe20008921850 */
[----:B------:R-:W-:Y:S02]  /*6870*/  ISETP.NE.U32.AND P5, PT, R119, RZ, PT ;  /* 0x000000ff7700720c */ /* 0x000fe40003fa5070 */
[----:B------:R-:W-:Y:S02]  /*6880*/  ISETP.NE.U32.AND P4, PT, R235, RZ, PT ;  /* 0x000000ffeb00720c */ /* 0x000fe40003f85070 */
[----:B------:R-:W-:Y:S01]  /*6890*/  ISETP.NE.U32.AND P1, PT, R82, RZ, PT ;  /* 0x000000ff5200720c */ /* 0x000fe20003f25070 */
[----:B------:R-:W-:Y:S01]  /*68a0*/  IMAD.WIDE R54, R23, 0x4, R54 ;  /* 0x0000000417367825 */ /* 0x000fe200078e0236 */
[----:B------:R-:W-:-:S03]  /*68b0*/  SEL R118, R118, RZ, P0 ;  /* 0x000000ff76767207 */ /* 0x000fc60000000000 */
[C---:B------:R-:W-:Y:S01]  /*68c0*/  IMAD.WIDE R52, R23.reuse, 0x4, R52 ;  /* 0x0000000417347825 */ /* 0x040fe200078e0234 */
[----:B------:R-:W-:Y:S01]  /*68d0*/  SEL R184, R184, RZ, P0 ;  /* 0x000000ffb8b87207 */ /* 0x000fe20000000000 */
[----:B------:R-:W-:Y:S02]  /*68e0*/  LDGSTS.E [R49+0x8000], desc[UR16][R54.64], P6 ;  /* 0x0800000036317fae */ /* 0x000fe4000b121850 */
[C---:B------:R-:W-:Y:S01]  /*68f0*/  IMAD.WIDE R46, R23.reuse, 0x4, R46 ;  /* 0x00000004172e7825 */ /* 0x040fe200078e022e */
[----:B------:R-:W-:Y:S01]  /*6900*/  SEL R50, R50, RZ, P0 ;  /* 0x000000ff32327207 */ /* 0x000fe20000000000 */
[----:B------:R-:W-:Y:S02]  /*6910*/  LDGSTS.E [R49+0x8008], desc[UR16][R52.64], P2 ;  /* 0x0800800034317fae */ /* 0x000fe40009121850 */
[----:B------:R-:W-:Y:S01]  /*6920*/  IMAD.WIDE R44, R23, 0x4, R44 ;  /* 0x00000004172c7825 */ /* 0x000fe200078e022c */
[----:B------:R-:W-:Y:S01]  /*6930*/  SEL R91, R91, RZ, P0 ;  /* 0x000000ff5b5b7207 */ /* 0x000fe20000000000 */
[----:B------:R-:W-:Y:S02]  /*6940*/  LDGSTS.E [R49+0xa000], desc[UR16][R46.64], P3 ;  /* 0x0a0000002e317fae */ /* 0x000fe40009921850 */
[C---:B------:R-:W-:Y:S01]  /*6950*/  IMAD.WIDE R40, R23.reuse, 0x4, R40 ;  /* 0x0000000417287825 */ /* 0x040fe200078e0228 */
[----:B------:R-:W-:Y:S01]  /*6960*/  ISETP.NE.U32.AND P6, PT, R118, RZ, PT ;  /* 0x000000ff7600720c */ /* 0x000fe20003fc5070 */
[----:B------:R-:W-:Y:S01]  /*6970*/  LDGSTS.E [R49+0xa008], desc[UR16][R44.64], P5 ;  /* 0x0a0080002c317fae */ /* 0x000fe2000a921850 */
[----:B------:R-:W-:Y:S01]  /*6980*/  SEL R166, R166, RZ, P0 ;  /* 0x000000ffa6a67207 */ /* 0x000fe20000000000 */
        /* <DEDUP_REMOVED lines=12> */
[----:B------:R-:W-:Y:S03]  /*6a50*/  LDGSTS.E [R49+0xe000], desc[UR16][R32.64], P6 ;  /* 0x0e00000020317fae */ /* 0x000fe6000b121850 */
[C---:B------:R-:W-:Y:S01]  /*6a60*/  IMAD.WIDE R220, R23.reuse, 0x4, R220 ;  /* 0x0000000417dc7825 */ /* 0x040fe200078e02dc */
[----:B------:R3:W-:Y:S03]  /*6a70*/  LDGSTS.E [R49+0xe008], desc[UR16][R28.64], P2 ;  /* 0x0e0080001c317fae */ /* 0x0007e60009121850 */
[----:B------:R-:W-:Y:S01]  /*6a80*/  IMAD.WIDE R216, R23, 0x4, R216 ;  /* 0x0000000417d87825 */ /* 0x000fe200078e02d8 */
[----:B------:R-:W-:Y:S01]  /*6a90*/  ISETP.NE.U32.AND P6, PT, R65, RZ, PT ;  /* 0x000000ff4100720c */ /* 0x000fe20003fc5070 */
[----:B------:R-:W-:Y:S02]  /*6aa0*/  LDGSTS.E [R27+0x8000], desc[UR16][R220.64], P3 ;  /* 0x08000000dc1b7fae */ /* 0x000fe40009921850 */
[C---:B------:R-:W-:Y:S01]  /*6ab0*/  IMAD.WIDE R212, R23.reuse, 0x4, R212 ;  /* 0x0000000417d47825 */ /* 0x040fe200078e02d4 */
[----:B-1----:R-:W-:Y:S01]  /*6ac0*/  LEA.HI R68, R68, 0x1e, RZ, 0x1a ;  /* 0x0000001e44447811 */ /* 0x002fe200078fd0ff */
[----:B------:R-:W-:Y:S02]  /*6ad0*/  LDGSTS.E [R27+0x8008], desc[UR16][R216.64], P5 ;  /* 0x08008000d81b7fae */ /* 0x000fe4000a921850 */
[----:B------:R-:W-:Y:S01]  /*6ae0*/  IMAD.WIDE R210, R23, 0x4, R210 ;  /* 0x0000000417d27825 */ /* 0x000fe200078e02d2 */
[----:B------:R-:W-:Y:S01]  /*6af0*/  SEL R90, R90, RZ, P0 ;  /* 0x000000ff5a5a7207 */ /* 0x000fe20000000000 */
[----:B------:R-:W-:Y:S01]  /*6b00*/  LDGSTS.E [R27+0xa000], desc[UR16][R212.64], P4 ;  /* 0x0a000000d41b7fae */ /* 0x000fe2000a121850 */
[----:B------:R-:W-:-:S03]  /*6b10*/  SEL R39, R39, RZ, P0 ;  /* 0x000000ff27277207 */ /* 0x000fc60000000000 */
[----:B------:R-:W-:Y:S01]  /*6b20*/  LDGSTS.E [R27+0xa008], desc[UR16][R210.64], P1 ;  /* 0x0a008000d21b7fae */ /* 0x000fe20008921850 */
[----:B------:R-:W-:Y:S02]  /*6b30*/  ISETP.GE.AND P1, PT, R68, UR4, PT ;  /* 0x0000000444007c0c */ /* 0x000fe4000bf26270 */
[----:B------:R-:W-:Y:S02]  /*6b40*/  ISETP.NE.U32.AND P2, PT, R90, RZ, PT ;  /* 0x000000ff5a00720c */ /* 0x000fe40003f45070 */
[C---:B------:R-:W-:Y:S01]  /*6b50*/  LOP3.LUT R223, R2.reuse, 0x1a, RZ, 0xfc, !PT ;  /* 0x0000001a02df7812 */ /* 0x040fe200078efcff */
[----:B------:R-:W-:Y:S01]  /*6b60*/  IMAD.WIDE R208, R23, 0x4, R208 ;  /* 0x0000000417d07825 */ /* 0x000fe200078e02d0 */
[----:B------:R-:W-:Y:S02]  /*6b70*/  ISETP.NE.U32.AND P3, PT, R39, RZ, PT ;  /* 0x000000ff2700720c */ /* 0x000fe40003f65070 */
[----:B---3--:R-:W-:Y:S02]  /*6b80*/  SEL R28, RZ, 0x4, P1 ;  /* 0x00000004ff1c7807 */ /* 0x008fe40000800000 */
[----:B------:R-:W-:Y:S01]  /*6b90*/  ISETP.GE.AND P1, PT, R223, UR4, PT ;  /* 0x00000004df007c0c */ /* 0x000fe2000bf26270 */
[----:B------:R-:W-:Y:S01]  /*6ba0*/  LDGSTS.E [R27+0xc000], desc[UR16][R208.64], P6 ;  /* 0x0c000000d01b7fae */ /* 0x000fe2000b121850 */
[----:B------:R-:W-:Y:S01]  /*6bb0*/  LOP3.LUT R225, R2, 0x38, RZ, 0xfc, !PT ;  /* 0x0000003802e17812 */ /* 0x000fe200078efcff */
[----:B------:R-:W-:Y:S01]  /*6bc0*/  IMAD.WIDE R204, R23, 0x4, R204 ;  /* 0x0000000417cc7825 */ /* 0x000fe200078e02cc */
[----:B------:R-:W-:Y:S01]  /*6bd0*/  SEL R61, R61, RZ, P0 ;  /* 0x000000ff3d3d7207 */ /* 0x000fe20000000000 */
[----:B------:R-:W1:Y:S01]  /*6be0*/  S2R R70, SR_TID.X ;  /* 0x0000000000467919 */ /* 0x000e620000002100 */
[----:B------:R-:W-:-:S02]  /*6bf0*/  SEL R28, R28, RZ, P0 ;  /* 0x000000ff1c1c7207 */ /* 0x000fc40000000000 */
[----:B------:R-:W-:Y:S01]  /*6c00*/  SEL R29, RZ, 0x4, P1 ;  /* 0x00000004ff1d7807 */ /* 0x000fe20000800000 */
[----:B------:R-:W-:Y:S01]  /*6c10*/  IMAD.WIDE R206, R23, 0x4, R206 ;  /* 0x0000000417ce7825 */ /* 0x000fe200078e02ce */
[----:B------:R-:W-:Y:S01]  /*6c20*/  ISETP.GE.AND P6, PT, R225, UR4, PT ;  /* 0x00000004e1007c0c */ /* 0x000fe2000bfc6270 */
[----:B------:R-:W3:Y:S01]  /*6c30*/  S2R R43, SR_TID.X ;  /* 0x00000000002b7919 */ /* 0x000ee20000002100 */
[----:B------:R-:W-:Y:S02]  /*6c40*/  LOP3.LUT R167, R2, 0x3a, RZ, 0xfc, !PT ;  /* 0x0000003a02a77812 */ /* 0x000fe400078efcff */
[----:B------:R-:W-:Y:S01]  /*6c50*/  ISETP.NE.U32.AND P5, PT, R61, RZ, PT ;  /* 0x000000ff3d00720c */ /* 0x000fe20003fa5070 */
[----:B------:R-:W-:Y:S01]  /*6c60*/  LDGSTS.E [R27+0xc008], desc[UR16][R204.64], P2 ;  /* 0x0c008000cc1b7fae */ /* 0x000fe20009121850 */
[----:B------:R-:W-:Y:S02]  /*6c70*/  ISETP.NE.U32.AND P1, PT, R28, RZ, PT ;  /* 0x000000ff1c00720c */ /* 0x000fe40003f25070 */
[----:B------:R-:W-:Y:S01]  /*6c80*/  SEL R29, R29, RZ, P0 ;  /* 0x000000ff1d1d7207 */ /* 0x000fe20000000000 */
[----:B------:R-:W-:Y:S01]  /*6c90*/  LDGSTS.E [R27+0xe000], desc[UR16][R206.64], P3 ;  /* 0x0e000000ce1b7fae */ /* 0x000fe20009921850 */
[----:B------:R-:W-:-:S02]  /*6ca0*/  SEL R28, RZ, 0x4, P6 ;  /* 0x00000004ff1c7807 */ /* 0x000fc40003000000 */
[----:B------:R-:W-:Y:S02]  /*6cb0*/  ISETP.GE.AND P2, PT, R167, UR4, PT ;  /* 0x00000004a7007c0c */ /* 0x000fe4000bf46270 */
[----:B------:R-:W-:Y:S02]  /*6cc0*/  SEL R51, R51, RZ, P0 ;  /* 0x000000ff33337207 */ /* 0x000fe40000000000 */
[----:B------:R-:W-:Y:S02]  /*6cd0*/  ISETP.NE.U32.AND P3, PT, R29, RZ, PT ;  /* 0x000000ff1d00720c */ /* 0x000fe40003f65070 */
[----:B------:R-:W-:Y:S02]  /*6ce0*/  LOP3.LUT R196, R2, 0x58, RZ, 0xfc, !PT ;  /* 0x0000005802c47812 */ /* 0x000fe400078efcff */
[----:B------:R-:W-:Y:S02]  /*6cf0*/  SEL R29, R28, RZ, P0 ;  /* 0x000000ff1c1d7207 */ /* 0x000fe40000000000 */
[----:B------:R-:W-:Y:S01]  /*6d00*/  SEL R28, RZ, 0x4, P2 ;  /* 0x00000004ff1c7807 */ /* 0x000fe20001000000 */
[----:B------:R-:W-:Y:S01]  /*6d10*/  IMAD.WIDE R200, R23, 0x4, R200 ;  /* 0x0000000417c87825 */ /* 0x000fe200078e02c8 */
[----:B------:R-:W-:-:S02]  /*6d20*/  ISETP.NE.U32.AND P4, PT, R51, RZ, PT ;  /* 0x000000ff3300720c */ /* 0x000fc40003f85070 */
[----:B------:R-:W-:Y:S02]  /*6d30*/  ISETP.GE.AND P6, PT, R196, UR4, PT ;  /* 0x00000004c4007c0c */ /* 0x000fe4000bfc6270 */
[----:B------:R-:W-:Y:S01]  /*6d40*/  LOP3.LUT R214, R2, 0x5a, RZ, 0xfc, !PT ;  /* 0x0000005a02d67812 */ /* 0x000fe200078efcff */
[----:B------:R4:W-:Y:S01]  /*6d50*/  LDGSTS.E [R27+0xe008], desc[UR16][R200.64], P5 ;  /* 0x0e008000c81b7fae */ /* 0x0009e2000a921850 */
[----:B------:R-:W-:Y:S02]  /*6d60*/  SEL R28, R28, RZ, P0 ;  /* 0x000000ff1c1c7207 */ /* 0x000fe40000000000 */
[----:B------:R-:W-:Y:S02]  /*6d70*/  ISETP.NE.U32.AND P2, PT, R29, RZ, PT ;  /* 0x000000ff1d00720c */ /* 0x000fe40003f45070 */
[----:B------:R-:W-:Y:S01]  /*6d80*/  SEL R29, RZ, 0x4, P6 ;  /* 0x00000004ff1d7807 */ /* 0x000fe20003000000 */
[----:B------:R-:W-:Y:S01]  /*6d90*/  IMAD.WIDE R202, R23, 0x4, R202 ;  /* 0x0000000417ca7825 */ /* 0x000fe200078e02ca */
[----:B------:R-:W-:-:S02]  /*6da0*/  ISETP.GE.AND P6, PT, R214, UR4, PT ;  /* 0x00000004d6007c0c */ /* 0x000fc4000bfc6270 */
[----:B------:R-:W-:Y:S02]  /*6db0*/  ISETP.NE.U32.AND P5, PT, R28, RZ, PT ;  /* 0x000000ff1c00720c */ /* 0x000fe40003fa5070 */
[C---:B------:R-:W-:Y:S01]  /*6dc0*/  LOP3.LUT R197, R2.reuse, 0x78, RZ, 0xfc, !PT ;  /* 0x0000007802c57812 */ /* 0x040fe200078efcff */
[----:B------:R-:W-:Y:S01]  /*6dd0*/  LDGSTS.E [R26+0x8000], desc[UR16][R202.64], P4 ;  /* 0x08000000ca1a7fae */ /* 0x000fe2000a121850 */
[----:B------:R-:W-:Y:S02]  /*6de0*/  SEL R29, R29, RZ, P0 ;  /* 0x000000ff1d1d7207 */ /* 0x000fe40000000000 */
[----:B----4-:R-:W-:Y:S01]  /*6df0*/  SEL R27, RZ, 0x4, P6 ;  /* 0x00000004ff1b7807 */ /* 0x010fe20003000000 */
[----:B------:R-:W-:Y:S01]  /*6e00*/  IMAD.WIDE R198, R23, 0x4, R198 ;  /* 0x0000000417c67825 */ /* 0x000fe200078e02c6 */
[----:B------:R-:W-:Y:S01]  /*6e10*/  ISETP.GE.AND P6, PT, R197, UR4, PT ;  /* 0x00000004c5007c0c */ /* 0x000fe2000bfc6270 */
[----:B------:R-:W4:Y:S01]  /*6e20*/  S2R R60, SR_TID.X ;  /* 0x00000000003c7919 */ /* 0x000f220000002100 */
[C---:B------:R-:W-:Y:S01]  /*6e30*/  LOP3.LUT R71, R2.reuse, 0x7a, RZ, 0xfc, !PT ;  /* 0x0000007a02477812 */ /* 0x040fe200078efcff */
[----:B------:R-:W-:Y:S01]  /*6e40*/  IMAD.WIDE R190, R23, 0x4, R190 ;  /* 0x0000000417be7825 */ /* 0x000fe200078e02be */
[----:B------:R-:W-:Y:S01]  /*6e50*/  ISETP.NE.U32.AND P4, PT, R29, RZ, PT ;  /* 0x000000ff1d00720c */ /* 0x000fe20003f85070 */
[----:B------:R-:W4:Y:S01]  /*6e60*/  S2R R80, SR_TID.X ;  /* 0x0000000000507919 */ /* 0x000f220000002100 */
[----:B------:R-:W-:Y:S01]  /*6e70*/  SEL R27, R27, RZ, P0 ;  /* 0x000000ff1b1b7207 */ /* 0x000fe20000000000 */
[----:B------:R-:W-:Y:S01]  /*6e80*/  IMAD.WIDE R194, R23, 0x4, R194 ;  /* 0x0000000417c27825 */ /* 0x000fe200078e02c2 */
[----:B------:R-:W-:Y:S01]  /*6e90*/  SEL R28, RZ, 0x4, P6 ;  /* 0x00000004ff1c7807 */ /* 0x000fe20003000000 */
[----:B------:R-:W-:Y:S01]  /*6ea0*/  LDGSTS.E [R26+0x8008], desc[UR16][R198.64], P3 ;  /* 0x08008000c61a7fae */ /* 0x000fe20009921850 */
[----:B------:R-:W-:-:S02]  /*6eb0*/  LOP3.LUT R222, R2, 0x1c, RZ, 0xfc, !PT ;  /* 0x0000001c02de7812 */ /* 0x000fc400078efcff */
[----:B------:R-:W-:Y:S01]  /*6ec0*/  ISETP.GE.AND P6, PT, R71, UR4, PT ;  /* 0x0000000447007c0c */ /* 0x000fe2000bfc6270 */
[----:B------:R-:W-:Y:S01]  /*6ed0*/  LDGSTS.E [R26+0xa000], desc[UR16][R190.64], P2 ;  /* 0x0a000000be1a7fae */ /* 0x000fe20009121850 */
[----:B------:R-:W-:Y:S02]  /*6ee0*/  ISETP.NE.U32.AND P3, PT, R27, RZ, PT ;  /* 0x000000ff1b00720c */ /* 0x000fe40003f65070 */
[----:B------:R-:W-:Y:S01]  /*6ef0*/  SEL R28, R28, RZ, P0 ;  /* 0x000000ff1c1c7207 */ /* 0x000fe20000000000 */
[----:B------:R-:W-:Y:S01]  /*6f00*/  LDGSTS.E [R26+0xa008], desc[UR16][R194.64], P5 ;  /* 0x0a008000c21a7fae */ /* 0x000fe2000a921850 */
[----:B------:R-:W-:Y:S01]  /*6f10*/  ISETP.GE.AND P5, PT, R222, UR4, PT ;  /* 0x00000004de007c0c */ /* 0x000fe2000bfa6270 */
[----:B------:R-:W-:Y:S01]  /*6f20*/  IMAD.WIDE R192, R23, 0x4, R192 ;  /* 0x0000000417c07825 */ /* 0x000fe200078e02c0 */
[----:B------:R-:W-:Y:S02]  /*6f30*/  SEL R27, RZ, 0x4, P6 ;  /* 0x00000004ff1b7807 */ /* 0x000fe40003000000 */
[----:B-1----:R-:W-:-:S02]  /*6f40*/  LEA.HI R70, R70, 0x5e, RZ, 0x1a ;  /* 0x0000005e46467811 */ /* 0x002fc400078fd0ff */
[----:B------:R-:W-:Y:S01]  /*6f50*/  ISETP.NE.U32.AND P2, PT, R28, RZ, PT ;  /* 0x000000ff1c00720c */ /* 0x000fe20003f45070 */
[----:B------:R-:W-:Y:S01]  /*6f60*/  LDGSTS.E [R26+0xc000], desc[UR16][R192.64], P4 ;  /* 0x0c000000c01a7fae */ /* 0x000fe2000a121850 */
[----:B---3--:R-:W-:Y:S02]  /*6f70*/  LEA.HI R43, R43, 0x3e, RZ, 0x1a ;  /* 0x0000003e2b2b7811 */ /* 0x008fe400078fd0ff */
[----:B------:R-:W-:Y:S02]  /*6f80*/  SEL R28, RZ, 0x4, P5 ;  /* 0x00000004ff1c7807 */ /* 0x000fe40002800000 */
[----:B------:R-:W-:Y:S02]  /*6f90*/  SEL R27, R27, RZ, P0 ;  /* 0x000000ff1b1b7207 */ /* 0x000fe40000000000 */
[----:B------:R-:W-:Y:S02]  /*6fa0*/  ISETP.GE.AND P6, PT, R70, UR4, PT ;  /* 0x0000000446007c0c */ /* 0x000fe4000bfc6270 */
[----:B------:R-:W-:-:S02]  /*6fb0*/  ISETP.GE.AND P4, PT, R43, UR4, PT ;  /* 0x000000042b007c0c */ /* 0x000fc4000bf86270 */
[----:B------:R-:W-:Y:S02]  /*6fc0*/  SEL R28, R28, RZ, P0 ;  /* 0x000000ff1c1c7207 */ /* 0x000fe40000000000 */
[----:B------:R-:W-:Y:S01]  /*6fd0*/  ISETP.NE.U32.AND P5, PT, R27, RZ, PT ;  /* 0x000000ff1b00720c */ /* 0x000fe20003fa5070 */
[C---:B------:R-:W-:Y:S01]  /*6fe0*/  IMAD.WIDE R188, R23.reuse, 0x4, R188 ;  /* 0x0000000417bc7825 */ /* 0x040fe200078e02bc */
[----:B------:R-:W-:Y:S02]  /*6ff0*/  SEL R27, RZ, 0x4, P6 ;  /* 0x00000004ff1b7807 */ /* 0x000fe40003000000 */
[----:B------:R-:W-:Y:S01]  /*7000*/  LOP3.LUT R215, R2, 0x3c, RZ, 0xfc, !PT ;  /* 0x0000003c02d77812 */ /* 0x000fe200078efcff */
[----:B------:R-:W-:Y:S01]  /*7010*/  IMAD.WIDE R174, R23, 0x4, R174 ;  /* 0x0000000417ae7825 */ /* 0x000fe200078e02ae */
[----:B------:R-:W-:Y:S01]  /*7020*/  SEL R29, RZ, 0x4, P4 ;  /* 0x00000004ff1d7807 */ /* 0x000fe20002000000 */
[----:B------:R-:W-:Y:S01]  /*7030*/  LDGSTS.E [R26+0xc008], desc[UR16][R188.64], P3 ;  /* 0x0c008000bc1a7fae */ /* 0x000fe20009921850 */
[----:B------:R-:W-:-:S02]  /*7040*/  ISETP.NE.U32.AND P4, PT, R28, RZ, PT ;  /* 0x000000ff1c00720c */ /* 0x000fc40003f85070 */
[----:B------:R-:W-:Y:S01]  /*7050*/  SEL R27, R27, RZ, P0 ;  /* 0x000000ff1b1b7207 */ /* 0x000fe20000000000 */
[----:B------:R-:W-:Y:S01]  /*7060*/  LDGSTS.E [R26+0xe000], desc[UR16][R174.64], P2 ;  /* 0x0e000000ae1a7fae */ /* 0x000fe20009121850 */
[----:B------:R-:W-:Y:S01]  /*7070*/  ISETP.GE.AND P6, PT, R215, UR4, PT ;  /* 0x00000004d7007c0c */ /* 0x000fe2000bfc6270 */
[----:B------:R-:W-:Y:S01]  /*7080*/  IMAD.WIDE R186, R23, 0x4, R186 ;  /* 0x0000000417ba7825 */ /* 0x000fe200078e02ba */
[----:B------:R-:W-:Y:S02]  /*7090*/  ISETP.NE.U32.AND P2, PT, R27, RZ, PT ;  /* 0x000000ff1b00720c */ /* 0x000fe40003f45070 */
[C---:B------:R-:W-:Y:S02]  /*70a0*/  LOP3.LUT R72, R2.reuse, 0x5c, RZ, 0xfc, !PT ;  /* 0x0000005c02487812 */ /* 0x040fe400078efcff */
[----:B------:R-:W-:Y:S01]  /*70b0*/  SEL R27, RZ, 0x4, P6 ;  /* 0x00000004ff1b7807 */ /* 0x000fe20003000000 */
[----:B------:R-:W-:Y:S01]  /*70c0*/  IMAD.WIDE R182, R23, 0x4, R182 ;  /* 0x0000000417b67825 */ /* 0x000fe200078e02b6 */
[----:B------:R-:W-:Y:S01]  /*70d0*/  LOP3.LUT R81, R2, 0x7c, RZ, 0xfc, !PT ;  /* 0x0000007c02517812 */ /* 0x000fe200078efcff */
[----:B------:R1:W-:Y:S01]  /*70e0*/  LDGSTS.E [R26+0xe008], desc[UR16][R186.64], P5 ;  /* 0x0e008000ba1a7fae */ /* 0x0003e2000a921850 */
[----:B------:R-:W-:-:S02]  /*70f0*/  ISETP.GE.AND P6, PT, R72, UR4, PT ;  /* 0x0000000448007c0c */ /* 0x000fc4000bfc6270 */
[----:B------:R-:W-:Y:S01]  /*7100*/  SEL R27, R27, RZ, P0 ;  /* 0x000000ff1b1b7207 */ /* 0x000fe20000000000 */
[----:B------:R-:W-:Y:S01]  /*7110*/  LDGSTS.E [R24+0x8000], desc[UR16][R182.64], P4 ;  /* 0x08000000b6187fae */ /* 0x000fe2000a121850 */
[----:B------:R-:W-:Y:S02]  /*7120*/  ISETP.GE.AND P5, PT, R81, UR4, PT ;  /* 0x0000000451007c0c */ /* 0x000fe4000bfa6270 */
[----:B----4-:R-:W-:Y:S02]  /*7130*/  LEA.HI R60, R60, 0x7e, RZ, 0x1a ;  /* 0x0000007e3c3c7811 */ /* 0x010fe400078fd0ff */
[----:B------:R-:W-:Y:S02]  /*7140*/  SEL R28, RZ, 0x4, P6 ;  /* 0x00000004ff1c7807 */ /* 0x000fe40003000000 */
[----:B------:R-:W-:Y:S02]  /*7150*/  ISETP.NE.U32.AND P4, PT, R27, RZ, PT ;  /* 0x000000ff1b00720c */ /* 0x000fe40003f85070 */
[----:B------:R-:W-:-:S02]  /*7160*/  LOP3.LUT R80, R80, 0x7f, RZ, 0xc0, !PT ;  /* 0x0000007f50507812 */ /* 0x000fc400078ec0ff */
[----:B------:R-:W-:Y:S02]  /*7170*/  SEL R27, RZ, 0x4, P5 ;  /* 0x00000004ff1b7807 */ /* 0x000fe40002800000 */
[----:B------:R-:W-:Y:S02]  /*7180*/  ISETP.GE.AND P5, PT, R60, UR4, PT ;  /* 0x000000043c007c0c */ /* 0x000fe4000bfa6270 */
[----:B------:R-:W-:Y:S02]  /*7190*/  SEL R28, R28, RZ, P0 ;  /* 0x000000ff1c1c7207 */ /* 0x000fe40000000000 */
[----:B------:R-:W-:Y:S02]  /*71a0*/  ISETP.GE.AND P6, PT, R80, UR4, PT ;  /* 0x0000000450007c0c */ /* 0x000fe4000bfc6270 */
[----:B------:R-:W-:Y:S02]  /*71b0*/  SEL R29, R29, RZ, P0 ;  /* 0x000000ff1d1d7207 */ /* 0x000fe40000000000 */
[----:B-1----:R-:W-:-:S02]  /*71c0*/  SEL R26, RZ, 0x4, P5 ;  /* 0x00000004ff1a7807 */ /* 0x002fc40002800000 */
[----:B------:R-:W-:Y:S02]  /*71d0*/  ISETP.NE.U32.AND P5, PT, R28, RZ, PT ;  /* 0x000000ff1c00720c */ /* 0x000fe40003fa5070 */
[----:B------:R-:W-:Y:S01]  /*71e0*/  SEL R28, RZ, 0x4, P6 ;  /* 0x00000004ff1c7807 */ /* 0x000fe20003000000 */
[----:B------:R-:W-:Y:S01]  /*71f0*/  IMAD.WIDE R180, R23, 0x4, R180 ;  /* 0x0000000417b47825 */ /* 0x000fe200078e02b4 */
[----:B------:R-:W-:Y:S02]  /*7200*/  SEL R27, R27, RZ, P0 ;  /* 0x000000ff1b1b7207 */ /* 0x000fe40000000000 */
[----:B------:R-:W-:Y:S02]  /*7210*/  ISETP.NE.U32.AND P3, PT, R29, RZ, PT ;  /* 0x000000ff1d00720c */ /* 0x000fe40003f65070 */
[----:B------:R-:W-:Y:S01]  /*7220*/  SEL R26, R26, RZ, P0 ;  /* 0x000000ff1a1a7207 */ /* 0x000fe20000000000 */
[----:B------:R-:W-:Y:S01]  /*7230*/  LDGSTS.E [R24+0x8008], desc[UR16][R180.64], P1 ;  /* 0x08008000b4187fae */ /* 0x000fe20008921850 */
[----:B------:R-:W-:-:S02]  /*7240*/  SEL R28, R28, RZ, P0 ;  /* 0x000000ff1c1c7207 */ /* 0x000fc40000000000 */
[----:B------:R-:W-:Y:S02]  /*7250*/  ISETP.NE.U32.AND P6, PT, R27, RZ, PT ;  /* 0x000000ff1b00720c */ /* 0x000fe40003fc5070 */
[----:B------:R-:W-:Y:S01]  /*7260*/  ISETP.NE.U32.AND P0, PT, R26, RZ, PT ;  /* 0x000000ff1a00720c */ /* 0x000fe20003f05070 */
[----:B------:R-:W-:Y:S01]  /*7270*/  IMAD.WIDE R178, R23, 0x4, R178 ;  /* 0x0000000417b27825 */ /* 0x000fe200078e02b2 */
[----:B------:R-:W-:-:S03]  /*7280*/  ISETP.NE.U32.AND P1, PT, R28, RZ, PT ;  /* 0x000000ff1c00720c */ /* 0x000fc60003f25070 */
[C---:B------:R-:W-:Y:S01]  /*7290*/  IMAD.WIDE R176, R23.reuse, 0x4, R176 ;  /* 0x0000000417b07825 */ /* 0x040fe200078e02b0 */
[----:B------:R-:W-:Y:S03]  /*72a0*/  LDGSTS.E [R24+0xa000], desc[UR16][R178.64], P4 ;  /* 0x0a000000b2187fae */ /* 0x000fe6000a121850 */
[C---:B------:R-:W-:Y:S01]  /*72b0*/  IMAD.WIDE R172, R23.reuse, 0x4, R172 ;  /* 0x0000000417ac7825 */ /* 0x040fe200078e02ac */
[----:B------:R-:W-:Y:S03]  /*72c0*/  LDGSTS.E [R24+0xa008], desc[UR16][R176.64], P3 ;  /* 0x0a008000b0187fae */ /* 0x000fe60009921850 */
[C---:B------:R-:W-:Y:S01]  /*72d0*/  IMAD.WIDE R86, R23.reuse, 0x4, R86 ;  /* 0x0000000417567825 */ /* 0x040fe200078e0256 */
[----:B------:R-:W-:Y:S03]  /*72e0*/  LDGSTS.E [R24+0xc000], desc[UR16][R172.64], P5 ;  /* 0x0c000000ac187fae */ /* 0x000fe6000a921850 */
[C---:B------:R-:W-:Y:S01]  /*72f0*/  IMAD.WIDE R170, R23.reuse, 0x4, R170 ;  /* 0x0000000417aa7825 */ /* 0x040fe200078e02aa */
[----:B------:R-:W-:Y:S03]  /*7300*/  LDGSTS.E [R24+0xc008], desc[UR16][R86.64], P2 ;  /* 0x0c00800056187fae */ /* 0x000fe60009121850 */
[----:B------:R-:W-:Y:S01]  /*7310*/  IMAD.WIDE R84, R23, 0x4, R84 ;  /* 0x0000000417547825 */ /* 0x000fe200078e0254 */
[----:B------:R-:W-:Y:S04]  /*7320*/  LDGSTS.E [R24+0xe000], desc[UR16][R170.64], P6 ;  /* 0x0e000000aa187fae */ /* 0x000fe8000b121850 */
[----:B------:R-:W-:Y:S01]  /*7330*/  LDGSTS.E [R24+0xe008], desc[UR16][R84.64], P0 ;  /* 0x0e00800054187fae */ /* 0x000fe20008121850 */
[----:B------:R-:W1:Y:S01]  /*7340*/  S2R R146, SR_TID.X ;  /* 0x0000000000927919 */ /* 0x000e620000002100 */
[----:B--2---:R-:W-:-:S02]  /*7350*/  IMAD.SHL.U32 R118, R93, 0x80, RZ ;  /* 0x000000805d767824 */ /* 0x004fc400078e00ff */
[----:B------:R-:W0:Y:S02]  /*7360*/  LDGDEPBAR ;  /* 0x00000000000079af */ /* 0x000e240000000000 */
[----:B------:R-:W-:-:S04]  /*7370*/  IMAD.WIDE R168, R118, 0x4, R168 ;  /* 0x0000000476a87825 */ /* 0x000fc800078e02a8 */
        /* <DEDUP_REMOVED lines=21> */
[----:B------:R1:W-:Y:S03]  /*74d0*/  LDGSTS.E [R231+0x1c900], desc[UR16][R144.64], P1 ;  /* 0x1c90000090e77fae */ /* 0x0003e60008921850 */
        /* <DEDUP_REMOVED lines=21> */
[----:B------:R-:W-:Y:S01]  /*7630*/  ISETP.GE.AND P0, PT, R48, 0x80, PT ;  /* 0x000000803000780c */ /* 0x000fe20003f06270 */
[----:B------:R-:W-:Y:S02]  /*7640*/  LDGSTS.E [R228+0x1c680], desc[UR16][R120.64], P1 ;  /* 0x1c68000078e47fae */ /* 0x000fe40008921850 */
[----:B------:R-:W-:-:S02]  /*7650*/  IMAD.WIDE R114, R118, 0x4, R114 ;  /* 0x0000000476727825 */ /* 0x000fc400078e0272 */
[----:B------:R-:W-:Y:S02]  /*7660*/  LDGSTS.E [R228+0x1ca80], desc[UR16][R116.64], P1 ;  /* 0x1ca8000074e47fae */ /* 0x000fe40008921850 */
[C---:B------:R-:W-:Y:S02]  /*7670*/  IMAD.WIDE R94, R118.reuse, 0x4, R94 ;  /* 0x00000004765e7825 */ /* 0x040fe400078e025e */
[----:B------:R-:W-:Y:S02]  /*7680*/  LDGSTS.E [R228+0x1ce80], desc[UR16][R114.64], P1 ;  /* 0x1ce8000072e47fae */ /* 0x000fe40008921850 */
[C---:B------:R-:W-:Y:S02]  /*7690*/  IMAD.WIDE R108, R118.reuse, 0x4, R108 ;  /* 0x00000004766c7825 */ /* 0x040fe400078e026c */
        /* <DEDUP_REMOVED lines=11> */
[----:B------:R-:W-:Y:S02]  /*7750*/  IMAD.WIDE R98, R118, 0x4, R98 ;  /* 0x0000000476627825 */ /* 0x000fe400078e0262 */
[----:B------:R-:W-:Y:S02]  /*7760*/  LDGSTS.E [R25+0x1cb80], desc[UR16][R96.64], P1 ;  /* 0x1cb8000060197fae */ /* 0x000fe40008921850 */
[----:B-1----:R-:W-:-:S02]  /*7770*/  IMAD.SHL.U32 R145, R146, 0x8, RZ ;  /* 0x0000000892917824 */ /* 0x002fc400078e00ff */
[----:B------:R-:W-:Y:S01]  /*7780*/  IMAD.SHL.U32 R144, R146, 0x100, RZ ;  /* 0x0000010092907824 */ /* 0x000fe200078e00ff */
[----:B------:R1:W-:Y:S01]  /*7790*/  LDGSTS.E [R25+0x1cf80], desc[UR16][R98.64], P1 ;  /* 0x1cf8000062197fae */ /* 0x0003e20008921850 */
[----:B------:R-:W-:-:S03]  /*77a0*/  CS2R R26, SRZ ;  /* 0x00000000001a7805 */ /* 0x000fc6000001ff00 */
[----:B------:R-:W0:Y:S01]  /*77b0*/  LDGDEPBAR ;  /* 0x00000000000079af */ /* 0x000e220000000000 */
[----:B------:R-:W-:Y:S02]  /*77c0*/  CS2R R28, SRZ ;  /* 0x00000000001c7805 */ /* 0x000fe4000001ff00 */
[----:B------:R-:W-:Y:S02]  /*77d0*/  CS2R R30, SRZ ;  /* 0x00000000001e7805 */ /* 0x000fe4000001ff00 */
[----:B------:R-:W-:Y:S02]  /*77e0*/  CS2R R32, SRZ ;  /* 0x0000000000207805 */ /* 0x000fe4000001ff00 */
[----:B------:R-:W-:Y:S02]  /*77f0*/  CS2R R34, SRZ ;  /* 0x0000000000227805 */ /* 0x000fe4000001ff00 */
[----:B------:R-:W-:Y:S02]  /*7800*/  CS2R R36, SRZ ;  /* 0x0000000000247805 */ /* 0x000fe4000001ff00 */
[----:B------:R-:W-:-:S02]  /*7810*/  CS2R R38, SRZ ;  /* 0x0000000000267805 */ /* 0x000fc4000001ff00 */
[----:B------:R-:W-:Y:S02]  /*7820*/  LOP3.LUT R145, R145, 0x380, RZ, 0xc0, !PT ;  /* 0x0000038091917812 */ /* 0x000fe400078ec0ff */
[----:B-1----:R-:W-:Y:S02]  /*7830*/  CS2R R24, SRZ ;  /* 0x0000000000187805 */ /* 0x002fe4000001ff00 */
[----:B------:R-:W-:Y:S01]  /*7840*/  LOP3.LUT R144, R144, 0x800, RZ, 0xc0, !PT ;  /* 0x0000080090907812 */ /* 0x000fe200078ec0ff */
[----:B------:R-:W-:Y:S06]  /*7850*/  @!P0 BRA `(.L_x_0) ;  /* 0x0000004400c48947 */ /* 0x000fec0003800000 */
[----:B------:R-:W2:Y:S04]  /*7860*/  LDL.LU R42, [R1+0x40] ;  /* 0x00004000012a7983 */ /* 0x000ea80000300800 */
[----:B------:R-:W3:Y:S04]  /*7870*/  LDL.LU R79, [R1] ;  /* 0x00000000014f7983 */ /* 0x000ee80000300800 */
[----:B------:R-:W4:Y:S04]  /*7880*/  LDL.LU R219, [R1+0x4] ;  /* 0x0000040001db7983 */ /* 0x000f280000300800 */
[----:B------:R-:W3:Y:S04]  /*7890*/  LDL.LU R156, [R1+0x8] ;  /* 0x00000800019c7983 */ /* 0x000ee80000300800 */
        /* <DEDUP_REMOVED lines=10> */
[----:B------:R-:W3:Y:S01]  /*7940*/  LDL.LU R73, [R1+0x34] ;  /* 0x0000340001497983 */ /* 0x000ee20000300800 */
[----:B------:R-:W1:Y:S01]  /*7950*/  S2R R80, SR_TID.X ;  /* 0x0000000000507919 */ /* 0x000e620000002100 */
[----:B------:R-:W-:Y:S01]  /*7960*/  IMAD R68, R68, R92, RZ ;  /* 0x0000005c44447224 */ /* 0x000fe200078e02ff */
[----:B-1----:R-:W-:-:S05]  /*7970*/  LEA.HI R80, R80, 0x2e, RZ, 0x1a ;  /* 0x0000002e50507811 */ /* 0x002fca00078fd0ff */
[----:B------:R-:W-:Y:S02]  /*7980*/  IMAD R111, R80, R92, RZ ;  /* 0x0000005c506f7224 */ /* 0x000fe400078e02ff */
[----:B------:R-:W1:Y:S01]  /*7990*/  S2R R80, SR_TID.X ;  /* 0x0000000000507919 */ /* 0x000e620000002100 */
[----:B------:R-:W-:-:S04]  /*79a0*/  SHF.R.S32.HI R40, RZ, 0x1f, R68 ;  /* 0x0000001fff287819 */ /* 0x000fc80000011444 */
[----:B------:R-:W-:Y:S02]  /*79b0*/  SHF.L.U64.HI R40, R68, 0x2, R40 ;  /* 0x0000000244287819 */ /* 0x000fe40000010228 */
[----:B------:R-:W1:Y:S01]  /*79c0*/  S2R R68, SR_TID.X ;  /* 0x0000000000447919 */ /* 0x000e620000002100 */
[-C--:B------:R-:W-:Y:S02]  /*79d0*/  IMAD R69, R43, R92.reuse, RZ ;  /* 0x0000005c2b457224 */ /* 0x080fe400078e02ff */
[----:B------:R-:W-:Y:S01]  /*79e0*/  IMAD R70, R70, R92, RZ ;  /* 0x0000005c46467224 */ /* 0x000fe200078e02ff */
[----:B-1----:R-:W-:-:S05]  /*79f0*/  LEA.HI R80, R80, 0x4e, RZ, 0x1a ;  /* 0x0000004e50507811 */ /* 0x002fca00078fd0ff */
[----:B------:R-:W-:-:S05]  /*7a00*/  IMAD R80, R80, R92, RZ ;  /* 0x0000005c50507224 */ /* 0x000fca00078e02ff */
[----:B------:R-:W-:-:S04]  /*7a10*/  SHF.R.S32.HI R43, RZ, 0x1f, R80 ;  /* 0x0000001fff2b7819 */ /* 0x000fc80000011450 */
[----:B------:R-:W-:Y:S02]  /*7a20*/  SHF.L.U64.HI R43, R80, 0x2, R43 ;  /* 0x00000002502b7819 */ /* 0x000fe4000001022b */
[----:B------:R-:W3:Y:S01]  /*7a30*/  LDL.LU R80, [R1+0x38] ;  /* 0x0000380001507983 */ /* 0x000ee20000300800 */
[----:B------:R-:W-:Y:S02]  /*7a40*/  LEA.HI R68, R68, 0x6e, RZ, 0x1a ;  /* 0x0000006e44447811 */ /* 0x000fe400078fd0ff */
[----:B------:R-:W-:Y:S02]  /*7a50*/  SHF.R.S32.HI R44, RZ, 0x1f, R70 ;  /* 0x0000001fff2c7819 */ /* 0x000fe40000011446 */
[----:B------:R-:W-:Y:S01]  /*7a60*/  SHF.R.S32.HI R25, RZ, 0x1f, R118 ;  /* 0x0000001fff197819 */ /* 0x000fe20000011476 */
[----:B------:R-:W-:Y:S01]  /*7a70*/  IMAD R68, R68, R92, RZ ;  /* 0x0000005c44447224 */ /* 0x000fe200078e02ff */
[----:B------:R-:W-:Y:S02]  /*7a80*/  SHF.L.U64.HI R44, R70, 0x2, R44 ;  /* 0x00000002462c7819 */ /* 0x000fe4000001022c */
[----:B------:R-:W-:-:S02]  /*7a90*/  SHF.R.S32.HI R30, RZ, 0x1f, R237 ;  /* 0x0000001fff1e7819 */ /* 0x000fc400000114ed */
[----:B------:R-:W-:Y:S02]  /*7aa0*/  SHF.R.S32.HI R105, RZ, 0x1f, R238 ;  /* 0x0000001fff697819 */ /* 0x000fe400000114ee */
[----:B------:R-:W-:Y:S02]  /*7ab0*/  SHF.R.S32.HI R28, RZ, 0x1f, R239 ;  /* 0x0000001fff1c7819 */ /* 0x000fe400000114ef */
[----:B------:R-:W-:Y:S02]  /*7ac0*/  SHF.L.U64.HI R70, R118, 0x3, R25 ;  /* 0x0000000376467819 */ /* 0x000fe40000010219 */
[----:B------:R-:W-:Y:S02]  /*7ad0*/  SHF.R.S32.HI R41, RZ, 0x1f, R111 ;  /* 0x0000001fff297819 */ /* 0x000fe4000001146f */
[----:B------:R-:W-:Y:S02]  /*7ae0*/  SHF.R.S32.HI R45, RZ, 0x1f, R68 ;  /* 0x0000001fff2d7819 */ /* 0x000fe40000011444 */
[----:B------:R-:W-:-:S02]  /*7af0*/  SHF.R.S32.HI R27, RZ, 0x1f, R242 ;  /* 0x0000001fff1b7819 */ /* 0x000fc400000114f2 */
[----:B------:R-:W-:Y:S02]  /*7b00*/  SHF.R.S32.HI R110, RZ, 0x1f, R243 ;  /* 0x0000001fff6e7819 */ /* 0x000fe400000114f3 */
[----:B------:R-:W-:Y:S02]  /*7b10*/  SHF.L.U64.HI R41, R111, 0x2, R41 ;  /* 0x000000026f297819 */ /* 0x000fe40000010229 */
[----:B------:R-:W-:Y:S02]  /*7b20*/  SHF.L.U64.HI R45, R68, 0x2, R45 ;  /* 0x00000002442d7819 */ /* 0x000fe4000001022d */
[----:B--2---:R-:W-:-:S04]  /*7b30*/  SHF.R.S32.HI R24, RZ, 0x1f, R42 ;  /* 0x0000001fff187819 */ /* 0x004fc8000001142a */
[----:B------:R-:W-:Y:S02]  /*7b40*/  SHF.L.U64.HI R24, R42, 0x2, R24 ;  /* 0x000000022a187819 */ /* 0x000fe40000010218 */
[----:B------:R-:W-:-:S04]  /*7b50*/  SHF.R.S32.HI R42, RZ, 0x1f, R69 ;  /* 0x0000001fff2a7819 */ /* 0x000fc80000011445 */
[----:B------:R-:W-:Y:S01]  /*7b60*/  SHF.L.U64.HI R42, R69, 0x2, R42 ;  /* 0x00000002452a7819 */ /* 0x000fe2000001022a */
[----:B------:R-:W-:-:S05]  /*7b70*/  IMAD.SHL.U32 R69, R118, 0x8, RZ ;  /* 0x0000000876457824 */ /* 0x000fca00078e00ff */
[-C--:B------:R-:W-:Y:S02]  /*7b80*/  LEA R93, P1, R237, R69.reuse, 0x2 ;  /* 0x00000045ed5d7211 */ /* 0x080fe400078210ff */
[CC--:B------:R-:W-:Y:S02]  /*7b90*/  LEA R94, P2, R238.reuse, R69.reuse, 0x2 ;  /* 0x00000045ee5e7211 */ /* 0x0c0fe400078410ff */
[----:B------:R-:W-:Y:S02]  /*7ba0*/  LEA R95, P3, R239, R69, 0x2 ;  /* 0x00000045ef5f7211 */ /* 0x000fe400078610ff */
[-C--:B------:R-:W-:Y:S02]  /*7bb0*/  LEA.HI.X R103, R237, R70.reuse, R30, 0x2, P1 ;  /* 0x00000046ed677211 */ /* 0x080fe400008f141e */
[-C--:B------:R-:W-:Y:S02]  /*7bc0*/  LEA.HI.X R105, R238, R70.reuse, R105, 0x2, P2 ;  /* 0x00000046ee697211 */ /* 0x080fe400010f1469 */
[----:B------:R-:W-:-:S02]  /*7bd0*/  LEA.HI.X R107, R239, R70, R28, 0x2, P3 ;  /* 0x00000046ef6b7211 */ /* 0x000fc400018f141c */
[----:B------:R-:W-:Y:S02]  /*7be0*/  SHF.R.S32.HI R28, RZ, 0x1f, R241 ;  /* 0x0000001fff1c7819 */ /* 0x000fe400000114f1 */
[-C--:B------:R-:W-:Y:S02]  /*7bf0*/  LEA R97, P1, R241, R69.reuse, 0x2 ;  /* 0x00000045f1617211 */ /* 0x080fe400078210ff */
[CC--:B------:R-:W-:Y:S02]  /*7c00*/  LEA R99, P2, R242.reuse, R69.reuse, 0x2 ;  /* 0x00000045f2637211 */ /* 0x0c0fe400078410ff */
[----:B------:R-:W-:Y:S02]  /*7c10*/  LEA R98, P3, R243, R69, 0x2 ;  /* 0x00000045f3627211 */ /* 0x000fe400078610ff */
[-C--:B------:R-:W-:Y:S02]  /*7c20*/  LEA.HI.X R111, R241, R70.reuse, R28, 0x2, P1 ;  /* 0x00000046f16f7211 */ /* 0x080fe400008f141c */
[----:B------:R-:W-:-:S02]  /*7c30*/  LEA.HI.X R108, R242, R70, R27, 0x2, P2 ;  /* 0x00000046f26c7211 */ /* 0x000fc400010f141b */
[-C--:B------:R-:W-:Y:S02]  /*7c40*/  LEA.HI.X R110, R243, R70.reuse, R110, 0x2, P3 ;  /* 0x00000046f36e7211 */ /* 0x080fe400018f146e */
[----:B------:R-:W-:Y:S02]  /*7c50*/  SHF.R.S32.HI R27, RZ, 0x1f, R246 ;  /* 0x0000001fff1b7819 */ /* 0x000fe400000114f6 */
[----:B------:R-:W-:Y:S02]  /*7c60*/  SHF.R.S32.HI R28, RZ, 0x1f, R247 ;  /* 0x0000001fff1c7819 */ /* 0x000fe400000114f7 */
[CC--:B------:R-:W-:Y:S02]  /*7c70*/  LEA R68, P2, R246.reuse, R69.reuse, 0x2 ;  /* 0x00000045f6447211 */ /* 0x0c0fe400078410ff */
[----:B------:R-:W-:Y:S02]  /*7c80*/  LEA R67, P3, R247, R69, 0x2 ;  /* 0x00000045f7437211 */ /* 0x000fe400078610ff */
[----:B------:R-:W-:-:S02]  /*7c90*/  LEA.HI.X R246, R246, R70, R27, 0x2, P2 ;  /* 0x00000046f6f67211 */ /* 0x000fc400010f141b */
[-C--:B------:R-:W-:Y:S02]  /*7ca0*/  LEA.HI.X R247, R247, R70.reuse, R28, 0x2, P3 ;  /* 0x00000046f7f77211 */ /* 0x080fe400018f141c */
[----:B------:R-:W-:Y:S02]  /*7cb0*/  SHF.R.S32.HI R27, RZ, 0x1f, R250 ;  /* 0x0000001fff1b7819 */ /* 0x000fe400000114fa */
[----:B------:R-:W-:Y:S02]  /*7cc0*/  SHF.R.S32.HI R28, RZ, 0x1f, R251 ;  /* 0x0000001fff1c7819 */ /* 0x000fe400000114fb */
[CC--:B------:R-:W-:Y:S02]  /*7cd0*/  LEA R64, P2, R250.reuse, R69.reuse, 0x2 ;  /* 0x00000045fa407211 */ /* 0x0c0fe400078410ff */
[----:B------:R-:W-:Y:S02]  /*7ce0*/  LEA R63, P3, R251, R69, 0x2 ;  /* 0x00000045fb3f7211 */ /* 0x000fe400078610ff */
[----:B------:R-:W-:-:S02]  /*7cf0*/  LEA.HI.X R250, R250, R70, R27, 0x2, P2 ;  /* 0x00000046fafa7211 */ /* 0x000fc400010f141b */
[----:B------:R-:W-:Y:S02]  /*7d00*/  LEA.HI.X R251, R251, R70, R28, 0x2, P3 ;  /* 0x00000046fbfb7211 */ /* 0x000fe400018f141c */
[----:B----4-:R-:W-:Y:S02]  /*7d10*/  SHF.R.S32.HI R28, RZ, 0x1f, R219 ;  /* 0x0000001fff1c7819 */ /* 0x010fe400000114db */
[----:B------:R-:W-:-:S04]  /*7d20*/  LEA R58, P2, R219, R69, 0x2 ;  /* 0x00000045db3a7211 */ /* 0x000fc800078410ff */
[----:B------:R-:W-:Y:S02]  /*7d30*/  LEA.HI.X R59, R219, R70, R28, 0x2, P2 ;  /* 0x00000046db3b7211 */ /* 0x000fe400010f141c */
[----:B---3--:R-:W-:Y:S02]  /*7d40*/  SHF.R.S32.HI R28, RZ, 0x1f, R136 ;  /* 0x0000001fff1c7819 */ /* 0x008fe40000011488 */
[----:B------:R-:W-:-:S04]  /*7d50*/  LEA R50, P2, R136, R69, 0x2 ;  /* 0x0000004588327211 */ /* 0x000fc800078410ff */
[-C--:B------:R-:W-:Y:S02]  /*7d60*/  LEA.HI.X R51, R136, R70.reuse, R28, 0x2, P2 ;  /* 0x0000004688337211 */ /* 0x080fe400010f141c */
[----:B------:R-:W-:Y:S02]  /*7d70*/  SHF.R.S32.HI R28, RZ, 0x1f, R75 ;  /* 0x0000001fff1c7819 */ /* 0x000fe4000001144b */
[CC--:B------:R-:W-:Y:S02]  /*7d80*/  LEA R34, P2, R75.reuse, R69.reuse, 0x2 ;  /* 0x000000454b227211 */ /* 0x0c0fe400078410ff */
[----:B------:R-:W-:Y:S02]  /*7d90*/  SHF.R.S32.HI R114, RZ, 0x1f, R73 ;  /* 0x0000001fff727819 */ /* 0x000fe40000011449 */
[----:B------:R-:W-:Y:S02]  /*7da0*/  LEA.HI.X R35, R75, R70, R28, 0x2, P2 ;  /* 0x000000464b237211 */ /* 0x000fe400010f141c */
[----:B------:R-:W-:-:S04]  /*7db0*/  LEA R104, P2, R73, R69, 0x2 ;  /* 0x0000004549687211 */ /* 0x000fc800078410ff */
[-C--:B------:R-:W-:Y:S02]  /*7dc0*/  LEA.HI.X R114, R73, R70.reuse, R114, 0x2, P2 ;  /* 0x0000004649727211 */ /* 0x080fe400010f1472 */
[----:B------:R-:W2:Y:S01]  /*7dd0*/  LDL.LU R73, [R1+0x44] ;  /* 0x0000440001497983 */ /* 0x000ea20000300800 */
[----:B------:R-:W-:Y:S02]  /*7de0*/  SHF.R.S32.HI R101, RZ, 0x1f, R236 ;  /* 0x0000001fff657819 */ /* 0x000fe400000114ec */
[CC--:B------:R-:W-:Y:S02]  /*7df0*/  LEA R26, P0, R236.reuse, R69.reuse, 0x2 ;  /* 0x00000045ec1a7211 */ /* 0x0c0fe400078010ff */
[----:B------:R-:W-:Y:S02]  /*7e00*/  SHF.R.S32.HI R109, RZ, 0x1f, R240 ;  /* 0x0000001fff6d7819 */ /* 0x000fe400000114f0 */
[----:B------:R-:W-:Y:S02]  /*7e10*/  LEA.HI.X R101, R236, R70, R101, 0x2, P0 ;  /* 0x00000046ec657211 */ /* 0x000fe400000f1465 */
[----:B------:R-:W-:-:S02]  /*7e20*/  LEA R96, P0, R240, R69, 0x2 ;  /* 0x00000045f0607211 */ /* 0x000fc400078010ff */
[----:B------:R-:W-:Y:S02]  /*7e30*/  SHF.R.S32.HI R29, RZ, 0x1f, R244 ;  /* 0x0000001fff1d7819 */ /* 0x000fe400000114f4 */
[----:B------:R-:W-:Y:S02]  /*7e40*/  LEA.HI.X R109, R240, R70, R109, 0x2, P0 ;  /* 0x00000046f06d7211 */ /* 0x000fe400000f146d */
[-C--:B------:R-:W-:Y:S01]  /*7e50*/  LEA R100, P0, R244, R69.reuse, 0x2 ;  /* 0x00000045f4647211 */ /* 0x080fe200078010ff */
[----:B------:R-:W-:Y:S01]  /*7e60*/  IMAD R60, R60, R92, RZ ;  /* 0x0000005c3c3c7224 */ /* 0x000fe200078e02ff */
[----:B------:R-:W-:Y:S02]  /*7e70*/  SHF.R.S32.HI R30, RZ, 0x1f, R245 ;  /* 0x0000001fff1e7819 */ /* 0x000fe400000114f5 */
[----:B------:R-:W-:Y:S02]  /*7e80*/  LEA.HI.X R112, R244, R70, R29, 0x2, P0 ;  /* 0x00000046f4707211 */ /* 0x000fe400000f141d */
[----:B------:R-:W-:-:S02]  /*7e90*/  LEA R102, P1, R245, R69, 0x2 ;  /* 0x00000045f5667211 */ /* 0x000fc400078210ff */
[----:B------:R-:W-:Y:S02]  /*7ea0*/  SHF.R.S32.HI R29, RZ, 0x1f, R248 ;  /* 0x0000001fff1d7819 */ /* 0x000fe400000114f8 */
[CC--:B------:R-:W-:Y:S02]  /*7eb0*/  LEA R66, P0, R248.reuse, R69.reuse, 0x2 ;  /* 0x00000045f8427211 */ /* 0x0c0fe400078010ff */
[-C--:B------:R-:W-:Y:S02]  /*7ec0*/  LEA.HI.X R113, R245, R70.reuse, R30, 0x2, P1 ;  /* 0x00000046f5717211 */ /* 0x080fe400008f141e */
[----:B------:R-:W-:Y:S02]  /*7ed0*/  LEA.HI.X R248, R248, R70, R29, 0x2, P0 ;  /* 0x00000046f8f87211 */ /* 0x000fe400000f141d */
[----:B------:R-:W-:Y:S02]  /*7ee0*/  SHF.R.S32.HI R30, RZ, 0x1f, R249 ;  /* 0x0000001fff1e7819 */ /* 0x000fe400000114f9 */
[----:B------:R-:W-:-:S02]  /*7ef0*/  LEA R65, P1, R249, R69, 0x2 ;  /* 0x00000045f9417211 */ /* 0x000fc400078210ff */
[----:B------:R-:W-:Y:S02]  /*7f00*/  SHF.R.S32.HI R31, RZ, 0x1f, R252 ;  /* 0x0000001fff1f7819 */ /* 0x000fe400000114fc */
[-C--:B------:R-:W-:Y:S02]  /*7f10*/  LEA R62, P0, R252, R69.reuse, 0x2 ;  /* 0x00000045fc3e7211 */ /* 0x080fe400078010ff */
[----:B------:R-:W-:Y:S02]  /*7f20*/  SHF.R.S32.HI R46, RZ, 0x1f, R60 ;  /* 0x0000001fff2e7819 */ /* 0x000fe4000001143c */
[----:B------:R-:W-:Y:S02]  /*7f30*/  SHF.R.S32.HI R127, RZ, 0x1f, R48 ;  /* 0x0000001fff7f7819 */ /* 0x000fe40000011430 */
[----:B------:R-:W-:Y:S02]  /*7f40*/  SHF.R.S32.HI R27, RZ, 0x1f, R156 ;  /* 0x0000001fff1b7819 */ /* 0x000fe4000001149c */
[----:B------:R-:W-:-:S02]  /*7f50*/  LEA R56, P3, R156, R69, 0x2 ;  /* 0x000000459c387211 */ /* 0x000fc400078610ff */
[-C--:B------:R-:W-:Y:S02]  /*7f60*/  LEA.HI.X R249, R249, R70.reuse, R30, 0x2, P1 ;  /* 0x00000046f9f97211 */ /* 0x080fe400008f141e */
[----:B------:R-:W-:Y:S02]  /*7f70*/  LEA.HI.X R252, R252, R70, R31, 0x2, P0 ;  /* 0x00000046fcfc7211 */ /* 0x000fe400000f141f */
[----:B------:R-:W-:Y:S02]  /*7f80*/  SHF.L.U64.HI R46, R60, 0x2, R46 ;  /* 0x000000023c2e7819 */ /* 0x000fe4000001022e */
[----:B------:R-:W-:Y:S02]  /*7f90*/  LEA.HI R127, R127, R48, RZ, 0x7 ;  /* 0x000000307f7f7211 */ /* 0x000fe400078f38ff */
[----:B------:R-:W-:Y:S02]  /*7fa0*/  LEA.HI.X R57, R156, R70, R27, 0x2, P3 ;  /* 0x000000469c397211 */ /* 0x000fe400018f141b */
[----:B------:R-:W-:-:S02]  /*7fb0*/  SHF.R.S32.HI R30, RZ, 0x1f, R157 ;  /* 0x0000001fff1e7819 */ /* 0x000fc4000001149d */
[-C--:B------:R-:W-:Y:S02]  /*7fc0*/  LEA R54, P0, R157, R69.reuse, 0x2 ;  /* 0x000000459d367211 */ /* 0x080fe400078010ff */
[----:B------:R-:W-:Y:S02]  /*7fd0*/  SHF.R.S32.HI R29, RZ, 0x1f, R79 ;  /* 0x0000001fff1d7819 */ /* 0x000fe4000001144f */
[-C--:B------:R-:W-:Y:S02]  /*7fe0*/  LEA R60, P1, R79, R69.reuse, 0x2 ;  /* 0x000000454f3c7211 */ /* 0x080fe400078210ff */
[----:B------:R-:W-:Y:S02]  /*7ff0*/  SHF.R.S32.HI R27, RZ, 0x1f, R137 ;  /* 0x0000001fff1b7819 */ /* 0x000fe40000011489 */
[----:B------:R-:W-:Y:S02]  /*8000*/  LEA R48, P3, R137, R69, 0x2 ;  /* 0x0000004589307211 */ /* 0x000fe400078610ff */
[----:B------:R-:W-:-:S02]  /*8010*/  LEA.HI.X R55, R157, R70, R30, 0x2, P0 ;  /* 0x000000469d377211 */ /* 0x000fc400000f141e */
[-C--:B------:R-:W-:Y:S02]  /*8020*/  LEA.HI.X R61, R79, R70.reuse, R29, 0x2, P1 ;  /* 0x000000464f3d7211 */ /* 0x080fe400008f141d */
[----:B------:R-:W-:Y:S02]  /*8030*/  LEA.HI.X R49, R137, R70, R27, 0x2, P3 ;  /* 0x0000004689317211 */ /* 0x000fe400018f141b */
[----:B------:R-:W-:Y:S02]  /*8040*/  SHF.R.S32.HI R30, RZ, 0x1f, R227 ;  /* 0x0000001fff1e7819 */ /* 0x000fe400000114e3 */
[-C--:B------:R-:W-:Y:S02]  /*8050*/  LEA R38, P0, R227, R69.reuse, 0x2 ;  /* 0x00000045e3267211 */ /* 0x080fe400078010ff */
[----:B------:R-:W-:Y:S02]  /*8060*/  SHF.R.S32.HI R29, RZ, 0x1f, R147 ;  /* 0x0000001fff1d7819 */ /* 0x000fe40000011493 */
[----:B------:R-:W-:-:S02]  /*8070*/  LEA R52, P1, R147, R69, 0x2 ;  /* 0x0000004593347211 */ /* 0x000fc400078210ff */
[----:B------:R-:W-:Y:S02]  /*8080*/  SHF.R.S32.HI R27, RZ, 0x1f, R218 ;  /* 0x0000001fff1b7819 */ /* 0x000fe400000114da */
[C---:B------:R-:W-:Y:S02]  /*8090*/  LEA R32, P3, R218.reuse, R69, 0x2 ;  /* 0x00000045da207211 */ /* 0x040fe400078610ff */
[-C--:B------:R-:W-:Y:S02]  /*80a0*/  LEA.HI.X R39, R227, R70.reuse, R30, 0x2, P0 ;  /* 0x00000046e3277211 */ /* 0x080fe400000f141e */
[-C--:B------:R-:W-:Y:S02]  /*80b0*/  LEA.HI.X R53, R147, R70.reuse, R29, 0x2, P1 ;  /* 0x0000004693357211 */ /* 0x080fe400008f141d */
        /* <DEDUP_REMOVED lines=10> */
[----:B------:R-:W-:Y:S02]  /*8160*/  IADD3 R63, P0, R63, UR20, RZ ;  /* 0x000000143f3f7c10 */ /* 0x000fe4000ff1e0ff */
[----:B------:R-:W-:Y:S02]  /*8170*/  SHF.R.S32.HI R27, RZ, 0x1f, R77 ;  /* 0x0000001fff1b7819 */ /* 0x000fe4000001144d */
[----:B------:R-:W-:Y:S02]  /*8180*/  LEA R29, P1, R77, R69, 0x2 ;  /* 0x000000454d1d7211 */ /* 0x000fe400078210ff */
[----:B------:R-:W-:-:S02]  /*8190*/  IADD3 R66, P3, R66, UR20, RZ ;  /* 0x0000001442427c10 */ /* 0x000fc4000ff7e0ff */
[----:B------:R-:W-:Y:S02]  /*81a0*/  R2UR UR29, R63 ;  /* 0x000000003f1d72ca */ /* 0x000fe400000e0000 */
[----:B------:R-:W-:Y:S02]  /*81b0*/  LEA.HI.X R28, R77, R70, R27, 0x2, P1 ;  /* 0x000000464d1c7211 */ /* 0x000fe400008f141b */
[----:B------:R-:W-:Y:S02]  /*81c0*/  IADD3.X R63, R248, UR21, RZ, P3, !PT ;  /* 0x00000015f83f7c10 */ /* 0x000fe40009ffe4ff */
[----:B------:R-:W-:Y:S02]  /*81d0*/  IADD3 R64, P1, R64, UR20, RZ ;  /* 0x0000001440407c10 */ /* 0x000fe4000ff3e0ff */
[----:B------:R-:W-:Y:S02]  /*81e0*/  IADD3 R56, P3, R56, UR20, RZ ;  /* 0x0000001438387c10 */ /* 0x000fe4000ff7e0ff */
[----:B------:R-:W-:-:S02]  /*81f0*/  IADD3 R68, P5, R68, UR20, RZ ;  /* 0x0000001444447c10 */ /* 0x000fc4000ffbe0ff */
[----:B------:R-:W-:Y:S02]  /*8200*/  IADD3 R67, P4, R67, UR20, RZ ;  /* 0x0000001443437c10 */ /* 0x000fe4000ff9e0ff */
[----:B------:R-:W-:Y:S02]  /*8210*/  IADD3 R27, P2, R65, UR20, RZ ;  /* 0x00000014411b7c10 */ /* 0x000fe4000ff5e0ff */
[----:B------:R-:W-:Y:S02]  /*8220*/  IADD3 R62, P6, R62, UR20, RZ ;  /* 0x000000143e3e7c10 */ /* 0x000fe4000ffde0ff */
[----:B------:R-:W-:Y:S02]  /*8230*/  R2UR UR19, R64 ;  /* 0x00000000401372ca */ /* 0x000fe400000e0000 */
[----:B------:R-:W-:Y:S02]  /*8240*/  R2UR UR37, R56 ;  /* 0x00000000382572ca */ /* 0x000fe400000e0000 */
[----:B------:R-:W-:-:S02]  /*8250*/  R2UR UR15, R27 ;  /* 0x000000001b0f72ca */ /* 0x000fc400000e0000 */
[----:B------:R-:W-:Y:S02]  /*8260*/  IADD3.X R65, R246, UR21, RZ, P5, !PT ;  /* 0x00000015f6417c10 */ /* 0x000fe4000affe4ff */
[----:B------:R-:W-:Y:S02]  /*8270*/  R2UR UR31, R62 ;  /* 0x000000003e1f72ca */ /* 0x000fe400000e0000 */
[----:B------:R-:W-:Y:S02]  /*8280*/  IADD3.X R64, R247, UR21, RZ, P4, !PT ;  /* 0x00000015f7407c10 */ /* 0x000fe4000a7fe4ff */
[----:B------:R-:W-:Y:S02]  /*8290*/  IADD3.X R56, R252, UR21, RZ, P6, !PT ;  /* 0x00000015fc387c10 */ /* 0x000fe4000b7fe4ff */
[----:B------:R-:W-:Y:S02]  /*82a0*/  IADD3 R27, P5, R60, UR20, RZ ;  /* 0x000000143c1b7c10 */ /* 0x000fe4000ffbe0ff */
[----:B------:R-:W-:-:S02]  /*82b0*/  IADD3 R58, P4, R58, UR20, RZ ;  /* 0x000000143a3a7c10 */ /* 0x000fc4000ff9e0ff */
[----:B------:R-:W-:Y:S02]  /*82c0*/  IADD3.X R62, R249, UR21, RZ, P2, !PT ;  /* 0x00000015f93e7c10 */ /* 0x000fe400097fe4ff */
[----:B------:R-:W-:Y:S02]  /*82d0*/  IADD3 R48, P6, R48, UR20, RZ ;  /* 0x0000001430307c10 */ /* 0x000fe4000ffde0ff */
[----:B------:R-:W-:Y:S01]  /*82e0*/  IADD3 R54, P2, R54, UR20, RZ ;  /* 0x0000001436367c10 */ /* 0x000fe2000ff5e0ff */
[----:B------:R-:W-:Y:S01]  /*82f0*/  IMAD R139, R71, R92, RZ ;  /* 0x0000005c478b7224 */ /* 0x000fe200078e02ff */
[----:B------:R-:W-:Y:S02]  /*8300*/  R2UR UR33, R27 ;  /* 0x000000001b2172ca */ /* 0x000fe400000e0000 */
[----:B------:R-:W-:Y:S02]  /*8310*/  IADD3.X R60, R250, UR21, RZ, P1, !PT ;  /* 0x00000015fa3c7c10 */ /* 0x000fe40008ffe4ff */
[----:B------:R-:W-:-:S02]  /*8320*/  R2UR UR35, R58 ;  /* 0x000000003a2372ca */ /* 0x000fc400000e0000 */
[----:B------:R-:W-:Y:S02]  /*8330*/  R2UR UR45, R48 ;  /* 0x00000000302d72ca */ /* 0x000fe400000e0000 */
[----:B------:R-:W-:Y:S01]  /*8340*/  R2UR UR10, R62 ;  /* 0x000000003e0a72ca */ /* 0x000fe200000e0000 */
[----:B------:R-:W-:Y:S01]  /*8350*/  IMAD R62, R214, R92, RZ ;  /* 0x0000005cd63e7224 */ /* 0x000fe200078e02ff */
[----:B------:R-:W-:Y:S02]  /*8360*/  IADD3 R27, P1, R52, UR20, RZ ;  /* 0x00000014341b7c10 */ /* 0x000fe4000ff3e0ff */
[----:B------:R-:W-:Y:S02]  /*8370*/  IADD3.X R58, R251, UR21, RZ, P0, !PT ;  /* 0x00000015fb3a7c10 */ /* 0x000fe400087fe4ff */
[----:B------:R-:W-:Y:S02]  /*8380*/  IADD3.X R48, R55, UR21, RZ, P2, !PT ;  /* 0x0000001537307c10 */ /* 0x000fe400097fe4ff */
[----:B------:R-:W-:-:S02]  /*8390*/  LOP3.LUT R80, R2, 0x16, RZ, 0xfc, !PT ;  /* 0x0000001602507812 */ /* 0x000fc400078efcff */
[----:B------:R-:W-:Y:S02]  /*83a0*/  IADD3 R50, P0, R50, UR20, RZ ;  /* 0x0000001432327c10 */ /* 0x000fe4000ff1e0ff */
[----:B------:R-:W-:Y:S02]  /*83b0*/  IADD3.X R52, R59, UR21, RZ, P4, !PT ;  /* 0x000000153b347c10 */ /* 0x000fe4000a7fe4ff */
[C---:B------:R-:W-:Y:S02]  /*83c0*/  LOP3.LUT R71, R2.reuse, 0x72, RZ, 0xfc, !PT ;  /* 0x0000007202477812 */ /* 0x040fe400078efcff */
[----:B------:R-:W-:Y:S02]  /*83d0*/  LOP3.LUT R214, R2, 0x52, RZ, 0xfc, !PT ;  /* 0x0000005202d67812 */ /* 0x000fe400078efcff */
[----:B------:R-:W-:Y:S01]  /*83e0*/  R2UR UR38, R48 ;  /* 0x00000000302672ca */ /* 0x000fe200000e0000 */
[-C--:B------:R-:W-:Y:S01]  /*83f0*/  IMAD R48, R80, R92.reuse, RZ ;  /* 0x0000005c50307224 */ /* 0x080fe200078e02ff */
[----:B------:R-:W-:Y:S01]  /*8400*/  R2UR UR6, R66 ;  /* 0x00000000420672ca */ /* 0x000fe200000e0000 */
[----:B------:R-:W-:Y:S01]  /*8410*/  IMAD R66, R214, R92, RZ ;  /* 0x0000005cd6427224 */ /* 0x000fe200078e02ff */
[----:B------:R-:W-:-:S02]  /*8420*/  R2UR UR43, R50 ;  /* 0x00000000322b72ca */ /* 0x000fc400000e0000 */
[----:B------:R-:W-:Y:S01]  /*8430*/  R2UR UR34, R52 ;  /* 0x00000000342272ca */ /* 0x000fe200000e0000 */
[-C--:B------:R-:W-:Y:S01]  /*8440*/  IMAD R52, R71, R92.reuse, RZ ;  /* 0x0000005c47347224 */ /* 0x080fe200078e02ff */
[----:B------:R-:W-:Y:S02]  /*8450*/  IADD3.X R50, R57, UR21, RZ, P3, !PT ;  /* 0x0000001539327c10 */ /* 0x000fe40009ffe4ff */
[C---:B------:R-:W-:Y:S02]  /*8460*/  LOP3.LUT R80, R2.reuse, 0x76, RZ, 0xfc, !PT ;  /* 0x0000007602507812 */ /* 0x040fe400078efcff */
[C---:B------:R-:W-:Y:S02]  /*8470*/  LOP3.LUT R71, R2.reuse, 0x68, RZ, 0xfc, !PT ;  /* 0x0000006802477812 */ /* 0x040fe400078efcff */
[----:B------:R-:W-:Y:S01]  /*8480*/  LOP3.LUT R214, R2, 0x48, RZ, 0xfc, !PT ;  /* 0x0000004802d67812 */ /* 0x000fe200078efcff */
[----:B------:R-:W-:Y:S01]  /*8490*/  IMAD R140, R81, R92, RZ ;  /* 0x0000005c518c7224 */ /* 0x000fe200078e02ff */
[----:B------:R-:W-:-:S02]  /*84a0*/  R2UR UR39, R54 ;  /* 0x00000000362772ca */ /* 0x000fc400000e0000 */
[----:B------:R-:W-:Y:S01]  /*84b0*/  R2UR UR36, R50 ;  /* 0x00000000322472ca */ /* 0x000fe200000e0000 */
[-C--:B------:R-:W-:Y:S01]  /*84c0*/  IMAD R50, R80, R92.reuse, RZ ;  /* 0x0000005c50327224 */ /* 0x080fe200078e02ff */
[----:B------:R-:W-:Y:S01]  /*84d0*/  IADD3.X R54, R61, UR21, RZ, P5, !PT ;  /* 0x000000153d367c10 */ /* 0x000fe2000affe4ff */
[-C--:B------:R-:W-:Y:S01]  /*84e0*/  IMAD R70, R214, R92.reuse, RZ ;  /* 0x0000005cd6467224 */ /* 0x080fe200078e02ff */
[----:B------:R-:W-:Y:S01]  /*84f0*/  R2UR UR30, R56 ;  /* 0x00000000381e72ca */ /* 0x000fe200000e0000 */
[----:B------:R-:W-:Y:S01]  /*8500*/  IMAD R56, R71, R92, RZ ;  /* 0x0000005c47387224 */ /* 0x000fe200078e02ff */
[----:B------:R-:W-:Y:S02]  /*8510*/  IADD3 R38, P5, R38, UR20, RZ ;  /* 0x0000001426267c10 */ /* 0x000fe4000ffbe0ff */
[C---:B------:R-:W-:Y:S02]  /*8520*/  LOP3.LUT R81, R2.reuse, 0x74, RZ, 0xfc, !PT ;  /* 0x0000007402517812 */ /* 0x040fe400078efcff */
[----:B------:R-:W-:-:S02]  /*8530*/  LOP3.LUT R80, R2, 0x6c, RZ, 0xfc, !PT ;  /* 0x0000006c02507812 */ /* 0x000fc400078efcff */
[C---:B------:R-:W-:Y:S02]  /*8540*/  LOP3.LUT R71, R2.reuse, 0x60, RZ, 0xfc, !PT ;  /* 0x0000006002477812 */ /* 0x040fe400078efcff */
[----:B------:R-:W-:Y:S02]  /*8550*/  LOP3.LUT R214, R2, 0x40, RZ, 0xfc, !PT ;  /* 0x0000004002d67812 */ /* 0x000fe400078efcff */
[----:B------:R-:W-:Y:S02]  /*8560*/  R2UR UR41, R27 ;  /* 0x000000001b2972ca */ /* 0x000fe400000e0000 */
[----:B------:R-:W-:Y:S02]  /*8570*/  IADD3 R27, P4, R36, UR20, RZ ;  /* 0x00000014241b7c10 */ /* 0x000fe4000ff9e0ff */
[----:B------:R-:W-:Y:S02]  /*8580*/  R2UR UR47, R38 ;  /* 0x00000000262f72ca */ /* 0x000fe400000e0000 */
[----:B------:R-:W-:Y:S01]  /*8590*/  IADD3.X R36, R51, UR21, RZ, P0, !PT ;  /* 0x0000001533247c10 */ /* 0x000fe200087fe4ff */
[-C--:B------:R-:W-:Y:S01]  /*85a0*/  IMAD R51, R81, R92.reuse, RZ ;  /* 0x0000005c51337224 */ /* 0x080fe200078e02ff */
[----:B------:R-:W-:Y:S01]  /*85b0*/  R2UR UR32, R54 ;  /* 0x00000000362072ca */ /* 0x000fe200000e0000 */
[-C--:B------:R-:W-:Y:S01]  /*85c0*/  IMAD R54, R80, R92.reuse, RZ ;  /* 0x0000005c50367224 */ /* 0x080fe200078e02ff */
[----:B------:R-:W-:Y:S01]  /*85d0*/  IADD3.X R38, R53, UR21, RZ, P1, !PT ;  /* 0x0000001535267c10 */ /* 0x000fe20008ffe4ff */
[-C--:B------:R-:W-:Y:S01]  /*85e0*/  IMAD R61, R72, R92.reuse, RZ ;  /* 0x0000005c483d7224 */ /* 0x080fe200078e02ff */
[----:B------:R-:W-:Y:S01]  /*85f0*/  R2UR UR18, R60 ;  /* 0x000000003c1272ca */ /* 0x000fe200000e0000 */
[-C--:B------:R-:W-:Y:S01]  /*8600*/  IMAD R60, R71, R92.reuse, RZ ;  /* 0x0000005c473c7224 */ /* 0x080fe200078e02ff */
[----:B------:R-:W-:Y:S01]  /*8610*/  IADD3 R30, P1, R30, UR20, RZ ;  /* 0x000000141e1e7c10 */ /* 0x000fe2000ff3e0ff */
[-C--:B------:R-:W-:Y:S01]  /*8620*/  IMAD R74, R214, R92.reuse, RZ ;  /* 0x0000005cd64a7224 */ /* 0x080fe200078e02ff */
[C---:B------:R-:W-:Y:S01]  /*8630*/  LOP3.LUT R81, R2.reuse, 0x6a, RZ, 0xfc, !PT ;  /* 0x0000006a02517812 */ /* 0x040fe200078efcff */
[-C--:B------:R-:W-:Y:S01]  /*8640*/  IMAD R75, R215, R92.reuse, RZ ;  /* 0x0000005cd74b7224 */ /* 0x080fe200078e02ff */
[C---:B------:R-:W-:Y:S01]  /*8650*/  LOP3.LUT R80, R2.reuse, 0x64, RZ, 0xfc, !PT ;  /* 0x0000006402507812 */ /* 0x040fe200078efcff */
[----:B------:R-:W-:Y:S01]  /*8660*/  IMAD R76, R167, R92, RZ ;  /* 0x0000005ca74c7224 */ /* 0x000fe200078e02ff */
[----:B------:R-:W-:-:S02]  /*8670*/  LOP3.LUT R71, R2, 0x56, RZ, 0xfc, !PT ;  /* 0x0000005602477812 */ /* 0x000fc400078efcff */
[C---:B------:R-:W-:Y:S02]  /*8680*/  LOP3.LUT R72, R2.reuse, 0x54, RZ, 0xfc, !PT ;  /* 0x0000005402487812 */ /* 0x040fe400078efcff */
[C---:B------:R-:W-:Y:S02]  /*8690*/  LOP3.LUT R214, R2.reuse, 0x36, RZ, 0xfc, !PT ;  /* 0x0000003602d67812 */ /* 0x040fe400078efcff */
[C---:B------:R-:W-:Y:S02]  /*86a0*/  LOP3.LUT R215, R2.reuse, 0x34, RZ, 0xfc, !PT ;  /* 0x0000003402d77812 */ /* 0x040fe400078efcff */
[----:B------:R-:W-:Y:S01]  /*86b0*/  LOP3.LUT R167, R2, 0x32, RZ, 0xfc, !PT ;  /* 0x0000003202a77812 */ /* 0x000fe200078efcff */
[-C--:B------:R-:W-:Y:S01]  /*86c0*/  IMAD R55, R81, R92.reuse, RZ ;  /* 0x0000005c51377224 */ /* 0x080fe200078e02ff */
[----:B------:R-:W-:Y:S02]  /*86d0*/  R2UR UR55, R30 ;  /* 0x000000001e3772ca */ /* 0x000fe400000e0000 */
[----:B------:R-:W-:Y:S01]  /*86e0*/  R2UR UR28, R58 ;  /* 0x000000003a1c72ca */ /* 0x000fe200000e0000 */
[-C--:B------:R-:W-:Y:S01]  /*86f0*/  IMAD R58, R80, R92.reuse, RZ ;  /* 0x0000005c503a7224 */ /* 0x080fe200078e02ff */
[----:B------:R-:W-:Y:S01]  /*8700*/  R2UR UR7, R65 ;  /* 0x00000000410772ca */ /* 0x000fe200000e0000 */
[-C--:B------:R-:W-:Y:S01]  /*8710*/  IMAD R65, R72, R92.reuse, RZ ;  /* 0x0000005c48417224 */ /* 0x080fe200078e02ff */
[----:B------:R-:W-:Y:S01]  /*8720*/  R2UR UR8, R64 ;  /* 0x00000000400872ca */ /* 0x000fe200000e0000 */
[-C--:B------:R-:W-:Y:S01]  /*8730*/  IMAD R64, R71, R92.reuse, RZ ;  /* 0x0000005c47407224 */ /* 0x080fe200078e02ff */
[----:B------:R-:W-:Y:S01]  /*8740*/  R2UR UR9, R63 ;  /* 0x000000003f0972ca */ /* 0x000fe200000e0000 */
[-C--:B------:R-:W-:Y:S01]  /*8750*/  IMAD R63, R196, R92.reuse, RZ ;  /* 0x0000005cc43f7224 */ /* 0x080fe200078e02ff */
[----:B------:R-:W-:Y:S01]  /*8760*/  IADD3.X R30, R49, UR21, RZ, P6, !PT ;  /* 0x00000015311e7c10 */ /* 0x000fe2000b7fe4ff */
[-C--:B------:R-:W-:Y:S01]  /*8770*/  IMAD R49, R197, R92.reuse, RZ ;  /* 0x0000005cc5317224 */ /* 0x080fe200078e02ff */
[C---:B------:R-:W-:Y:S01]  /*8780*/  LOP3.LUT R81, R2.reuse, 0x62, RZ, 0xfc, !PT ;  /* 0x0000006202517812 */ /* 0x040fe200078efcff */
[-C--:B------:R-:W-:Y:S01]  /*8790*/  IMAD R77, R225, R92.reuse, RZ ;  /* 0x0000005ce14d7224 */ /* 0x080fe200078e02ff */
[----:B------:R-:W-:Y:S01]  /*87a0*/  LOP3.LUT R197, R2, 0x70, RZ, 0xfc, !PT ;  /* 0x0000007002c57812 */ /* 0x000fe200078efcff */
        /* <DEDUP_REMOVED lines=9> */
[----:B------:R-:W-:Y:S02]  /*8840*/  LOP3.LUT R167, R2, 0x28, RZ, 0xfc, !PT ;  /* 0x0000002802a77812 */ /* 0x000fe400078efcff */
[----:B------:R-:W-:Y:S01]  /*8850*/  R2UR UR49, R27 ;  /* 0x000000001b3172ca */ /* 0x000fe200000e0000 */
[-C--:B------:R-:W-:Y:S01]  /*8860*/  IMAD R59, R81, R92.reuse, RZ ;  /* 0x0000005c513b7224 */ /* 0x080fe200078e02ff */
[----:B------:R-:W-:Y:S01]  /*8870*/  IADD3 R27, P0, R29, UR20, RZ ;  /* 0x000000141d1b7c10 */ /* 0x000fe2000ff1e0ff */
[-C--:B------:R-:W-:Y:S01]  /*8880*/  IMAD R53, R197, R92.reuse, RZ ;  /* 0x0000005cc5357224 */ /* 0x080fe200078e02ff */
[----:B------:R-:W-:Y:S01]  /*8890*/  R2UR UR13, R68 ;  /* 0x00000000440d72ca */ /* 0x000fe200000e0000 */
[-C--:B------:R-:W-:Y:S01]  /*88a0*/  IMAD R68, R71, R92.reuse, RZ ;  /* 0x0000005c47447224 */ /* 0x080fe200078e02ff */
[----:B------:R-:W-:Y:S01]  /*88b0*/  R2UR UR12, R67 ;  /* 0x00000000430c72ca */ /* 0x000fe200000e0000 */
[-C--:B------:R-:W-:Y:S01]  /*88c0*/  IMAD R67, R196, R92.reuse, RZ ;  /* 0x0000005cc4437224 */ /* 0x080fe200078e02ff */
[----:B------:R-:W-:Y:S01]  /*88d0*/  IADD3.X R29, R39, UR21, RZ, P5, !PT ;  /* 0x00000015271d7c10 */ /* 0x000fe2000affe4ff */
[-C--:B------:R-:W-:Y:S01]  /*88e0*/  IMAD R69, R72, R92.reuse, RZ ;  /* 0x0000005c48457224 */ /* 0x080fe200078e02ff */
[----:B------:R-:W-:Y:S01]  /*88f0*/  IADD3 R32, P2, R32, UR20, RZ ;  /* 0x0000001420207c10 */ /* 0x000fe2000ff5e0ff */
        /* <DEDUP_REMOVED lines=12> */
[----:B------:R-:W-:Y:S02]  /*89c0*/  IADD3 R34, P3, R34, UR20, RZ ;  /* 0x0000001422227c10 */ /* 0x000fe4000ff7e0ff */
[----:B------:R-:W-:-:S02]  /*89d0*/  R2UR UR46, R29 ;  /* 0x000000001d2e72ca */ /* 0x000fc400000e0000 */
[----:B------:R-:W-:Y:S01]  /*89e0*/  IADD3.X R29, R31, UR21, RZ, P1, !PT ;  /* 0x000000151f1d7c10 */ /* 0x000fe20008ffe4ff */
[-C--:B------:R-:W-:Y:S01]  /*89f0*/  IMAD R57, R197, R92.reuse, RZ ;  /* 0x0000005cc5397224 */ /* 0x080fe200078e02ff */
[----:B------:R-:W-:Y:S01]  /*8a00*/  R2UR UR53, R32 ;  /* 0x00000000203572ca */ /* 0x000fe200000e0000 */
[-C--:B------:R-:W-:Y:S01]  /*8a10*/  IMAD R71, R71, R92.reuse, RZ ;  /* 0x0000005c47477224 */ /* 0x080fe200078e02ff */
[----:B------:R-:W-:Y:S01]  /*8a20*/  R2UR UR44, R30 ;  /* 0x000000001e2c72ca */ /* 0x000fe200000e0000 */
[-C--:B------:R-:W-:Y:S01]  /*8a30*/  IMAD R72, R72, R92.reuse, RZ ;  /* 0x0000005c48487224 */ /* 0x080fe200078e02ff */
[----:B--2---:R-:W-:Y:S01]  /*8a40*/  LEA R142, P1, R23, R73, 0x3 ;  /* 0x00000049178e7211 */ /* 0x004fe200078218ff */
[-C--:B------:R-:W-:Y:S01]  /*8a50*/  IMAD R73, R196, R92.reuse, RZ ;  /* 0x0000005cc4497224 */ /* 0x080fe200078e02ff */
[----:B------:R-:W-:Y:S01]  /*8a60*/  IADD3.X R32, R35, UR21, RZ, P3, !PT ;  /* 0x0000001523207c10 */ /* 0x000fe20009ffe4ff */
[-C--:B------:R-:W-:Y:S01]  /*8a70*/  IMAD R85, R225, R92.reuse, RZ ;  /* 0x0000005ce1557224 */ /* 0x080fe200078e02ff */
[----:B------:R-:W-:Y:S01]  /*8a80*/  IADD3.X R30, R33, UR21, RZ, P2, !PT ;  /* 0x00000015211e7c10 */ /* 0x000fe200097fe4ff */
[-C--:B------:R-:W-:Y:S01]  /*8a90*/  IMAD R86, R214, R92.reuse, RZ ;  /* 0x0000005cd6567224 */ /* 0x080fe200078e02ff */
[----:B------:R-:W-:Y:S01]  /*8aa0*/  IADD3 R93, P2, R93, UR20, RZ ;  /* 0x000000145d5d7c10 */ /* 0x000fe2000ff5e0ff */
[----:B------:R-:W-:-:S02]  /*8ab0*/  IMAD R87, R215, R92, RZ ;  /* 0x0000005cd7577224 */ /* 0x000fc400078e02ff */
[-C--:B------:R-:W-:Y:S02]  /*8ac0*/  IMAD R88, R167, R92.reuse, RZ ;  /* 0x0000005ca7587224 */ /* 0x080fe400078e02ff */
[-C--:B------:R-:W-:Y:S02]  /*8ad0*/  IMAD R89, R222, R92.reuse, RZ ;  /* 0x0000005cde597224 */ /* 0x080fe400078e02ff */
[-C--:B------:R-:W-:Y:S02]  /*8ae0*/  IMAD R90, R223, R92.reuse, RZ ;  /* 0x0000005cdf5a7224 */ /* 0x080fe400078e02ff */
[----:B------:R-:W-:Y:S01]  /*8af0*/  IMAD R91, R185, R92, RZ ;  /* 0x0000005cb95b7224 */ /* 0x000fe200078e02ff */
[----:B------:R-:W-:Y:S02]  /*8b00*/  IADD3 R92, P3, R26, UR20, RZ ;  /* 0x000000141a5c7c10 */ /* 0x000fe4000ff7e0ff */
[----:B------:R-:W-:Y:S02]  /*8b10*/  R2UR UR57, R27 ;  /* 0x000000001b3972ca */ /* 0x000fe400000e0000 */
[----:B------:R-:W-:-:S02]  /*8b20*/  IADD3.X R27, R37, UR21, RZ, P4, !PT ;  /* 0x00000015251b7c10 */ /* 0x000fc4000a7fe4ff */
[----:B------:R-:W-:Y:S02]  /*8b30*/  IADD3.X R101, R101, UR21, RZ, P3, !PT ;  /* 0x0000001565657c10 */ /* 0x000fe40009ffe4ff */
[----:B------:R-:W-:Y:S02]  /*8b40*/  IADD3.X R103, R103, UR21, RZ, P2, !PT ;  /* 0x0000001567677c10 */ /* 0x000fe400097fe4ff */
[----:B------:R-:W-:Y:S02]  /*8b50*/  SHF.R.S32.HI R130, RZ, 0x1f, R23 ;  /* 0x0000001fff827819 */ /* 0x000fe40000011417 */
[----:B------:R-:W-:Y:S02]  /*8b60*/  IADD3 R94, P4, R94, UR20, RZ ;  /* 0x000000145e5e7c10 */ /* 0x000fe4000ff9e0ff */
[----:B------:R-:W-:Y:S02]  /*8b70*/  IADD3 R95, P6, R95, UR20, RZ ;  /* 0x000000145f5f7c10 */ /* 0x000fe4000ffde0ff */
[----:B------:R-:W-:-:S02]  /*8b80*/  IADD3 R96, P5, R96, UR20, RZ ;  /* 0x0000001460607c10 */ /* 0x000fc4000ffbe0ff */
[----:B------:R-:W-:Y:S02]  /*8b90*/  IADD3 R97, P3, R97, UR20, RZ ;  /* 0x0000001461617c10 */ /* 0x000fe4000ff7e0ff */
[----:B------:R-:W-:Y:S02]  /*8ba0*/  IADD3 R99, P2, R99, UR20, RZ ;  /* 0x0000001463637c10 */ /* 0x000fe4000ff5e0ff */
[----:B------:R-:W-:Y:S02]  /*8bb0*/  R2UR UR48, R27 ;  /* 0x000000001b3072ca */ /* 0x000fe400000e0000 */
[----:B------:R-:W-:Y:S02]  /*8bc0*/  SHF.R.S32.HI R124, RZ, 0x1f, R9 ;  /* 0x0000001fff7c7819 */ /* 0x000fe40000011409 */
[----:B------:R-:W-:Y:S02]  /*8bd0*/  IADD3.X R27, R28, UR21, RZ, P0, !PT ;  /* 0x000000151c1b7c10 */ /* 0x000fe400087fe4ff */
[----:B------:R-:W-:-:S02]  /*8be0*/  SHF.R.S32.HI R125, RZ, 0x1f, R8 ;  /* 0x0000001fff7d7819 */ /* 0x000fc40000011408 */
[----:B------:R-:W-:Y:S02]  /*8bf0*/  IADD3 R142, P0, R142, UR22, RZ ;  /* 0x000000168e8e7c10 */ /* 0x000fe4000ff1e0ff */
[----:B------:R-:W-:Y:S02]  /*8c00*/  IADD3.X R105, R105, UR21, RZ, P4, !PT ;  /* 0x0000001569697c10 */ /* 0x000fe4000a7fe4ff */
[----:B------:R-:W-:Y:S02]  /*8c10*/  IADD3.X R107, R107, UR21, RZ, P6, !PT ;  /* 0x000000156b6b7c10 */ /* 0x000fe4000b7fe4ff */
[----:B------:R-:W-:Y:S02]  /*8c20*/  IADD3.X R109, R109, UR21, RZ, P5, !PT ;  /* 0x000000156d6d7c10 */ /* 0x000fe4000affe4ff */
[----:B------:R-:W-:Y:S02]  /*8c30*/  IADD3.X R111, R111, UR21, RZ, P3, !PT ;  /* 0x000000156f6f7c10 */ /* 0x000fe40009ffe4ff */
[----:B------:R-:W-:-:S02]  /*8c40*/  IADD3.X R108, R108, UR21, RZ, P2, !PT ;  /* 0x000000156c6c7c10 */ /* 0x000fc400097fe4ff */
[----:B------:R-:W-:Y:S02]  /*8c50*/  LEA.HI.X R24, R23, R24, R130, 0x3, P1 ;  /* 0x0000001817187211 */ /* 0x000fe400008f1c82 */
[----:B------:R-:W-:Y:S02]  /*8c60*/  SHF.R.S32.HI R126, RZ, 0x1f, R7 ;  /* 0x0000001fff7e7819 */ /* 0x000fe40000011407 */
[----:B------:R-:W-:Y:S02]  /*8c70*/  SHF.R.S32.HI R127, RZ, 0x7, R127 ;  /* 0x00000007ff7f7819 */ /* 0x000fe4000001147f */
[----:B------:R-:W-:Y:S02]  /*8c80*/  SHF.R.S32.HI R47, RZ, 0x1f, R234 ;  /* 0x0000001fff2f7819 */ /* 0x000fe400000114ea */
[----:B------:R-:W-:Y:S02]  /*8c90*/  IADD3 R98, P4, R98, UR20, RZ ;  /* 0x0000001462627c10 */ /* 0x000fe4000ff9e0ff */
[----:B------:R-:W-:-:S02]  /*8ca0*/  IADD3 R100, P6, R100, UR20, RZ ;  /* 0x0000001464647c10 */ /* 0x000fc4000ffde0ff */
[----:B------:R-:W-:Y:S02]  /*8cb0*/  IADD3 R102, P5, R102, UR20, RZ ;  /* 0x0000001466667c10 */ /* 0x000fe4000ffbe0ff */
[----:B------:R-:W-:Y:S02]  /*8cc0*/  IADD3 R104, P3, R104, UR20, RZ ;  /* 0x0000001468687c10 */ /* 0x000fe4000ff7e0ff */
[----:B------:R-:W-:Y:S02]  /*8cd0*/  IADD3 R106, P2, R106, UR20, RZ ;  /* 0x000000146a6a7c10 */ /* 0x000fe4000ff5e0ff */
[----:B------:R-:W-:Y:S02]  /*8ce0*/  SHF.R.S32.HI R119, RZ, 0x1f, R12 ;  /* 0x0000001fff777819 */ /* 0x000fe4000001140c */
[----:B------:R-:W-:Y:S02]  /*8cf0*/  SHF.R.S32.HI R120, RZ, 0x1f, R11 ;  /* 0x0000001fff787819 */ /* 0x000fe4000001140b */
[----:B------:R-:W-:-:S02]  /*8d00*/  SHF.R.S32.HI R121, RZ, 0x1f, R10 ;  /* 0x0000001fff797819 */ /* 0x000fc4000001140a */
[----:B------:R-:W-:Y:S02]  /*8d10*/  SHF.R.S32.HI R122, RZ, 0x1f, R13 ;  /* 0x0000001fff7a7819 */ /* 0x000fe4000001140d */
[----:B-----5:R-:W-:Y:S02]  /*8d20*/  SHF.R.S32.HI R131, RZ, 0x1f, R6 ;  /* 0x0000001fff837819 */ /* 0x020fe40000011406 */
[----:B------:R-:W-:Y:S02]  /*8d30*/  SHF.R.S32.HI R128, RZ, 0x1f, R5 ;  /* 0x0000001fff807819 */ /* 0x000fe40000011405 */
[----:B------:R-:W-:Y:S02]  /*8d40*/  SHF.R.S32.HI R129, RZ, 0x1f, R4 ;  /* 0x0000001fff817819 */ /* 0x000fe40000011404 */
[----:B------:R-:W-:Y:S02]  /*8d50*/  SHF.R.S32.HI R138, RZ, 0x1f, R3 ;  /* 0x0000001fff8a7819 */ /* 0x000fe40000011403 */
[----:B------:R-:W-:Y:S01]  /*8d60*/  SHF.L.U64.HI R123, R9, 0x2, R124 ;  /* 0x00000002097b7819 */ /* 0x000fe2000001027c */
[----:B------:R-:W-:Y:S01]  /*8d70*/  IMAD.SHL.U32 R117, R118, 0x4, RZ ;  /* 0x0000000476757824 */ /* 0x000fe200078e00ff */
[----:B------:R-:W-:Y:S01]  /*8d80*/  SHF.L.U64.HI R124, R8, 0x2, R125 ;  /* 0x00000002087c7819 */ /* 0x000fe2000001027d */
[----:B------:R-:W-:Y:S01]  /*8d90*/  VIADD R141, R127, 0xfffffffe ;  /* 0xfffffffe7f8d7836 */ /* 0x000fe20000000000 */
[----:B------:R-:W-:-:S02]  /*8da0*/  R2UR UR51, R34 ;  /* 0x00000000223372ca */ /* 0x000fc400000e0000 */
[----:B------:R-:W-:Y:S02]  /*8db0*/  CS2R R34, SRZ ;  /* 0x0000000000227805 */ /* 0x000fe4000001ff00 */
[----:B------:R-:W-:Y:S02]  /*8dc0*/  R2UR UR40, R38 ;  /* 0x00000000262872ca */ /* 0x000fe400000e0000 */
[----:B------:R-:W-:Y:S02]  /*8dd0*/  CS2R R38, SRZ ;  /* 0x0000000000267805 */ /* 0x000fe4000001ff00 */
[----:B------:R-:W-:Y:S02]  /*8de0*/  R2UR UR42, R36 ;  /* 0x00000000242a72ca */ /* 0x000fe400000e0000 */
[----:B------:R-:W-:Y:S02]  /*8df0*/  CS2R R36, SRZ ;  /* 0x0000000000247805 */ /* 0x000fe4000001ff00 */
        /* <DEDUP_REMOVED lines=8> */
[----:B------:R-:W-:Y:S02]  /*8e80*/  IADD3.X R143, R24, UR23, RZ, P0, !PT ;  /* 0x00000017188f7c10 */ /* 0x000fe400087fe4ff */
[----:B------:R-:W-:Y:S02]  /*8e90*/  SHF.L.U64.HI R116, R118, 0x2, R25 ;  /* 0x0000000276747819 */ /* 0x000fe40000010219 */
[----:B------:R-:W-:Y:S02]  /*8ea0*/  CS2R R24, SRZ ;  /* 0x0000000000187805 */ /* 0x000fe4000001ff00 */
[----:B------:R-:W-:Y:S02]  /*8eb0*/  SHF.L.U64.HI R125, R7, 0x2, R126 ;  /* 0x00000002077d7819 */ /* 0x000fe4000001027e */
[----:B------:R-:W-:-:S02]  /*8ec0*/  SHF.L.U64.HI R47, R234, 0x2, R47 ;  /* 0x00000002ea2f7819 */ /* 0x000fc4000001022f */
[----:B------:R-:W-:Y:S02]  /*8ed0*/  IADD3.X R110, R110, UR21, RZ, P4, !PT ;  /* 0x000000156e6e7c10 */ /* 0x000fe4000a7fe4ff */
[----:B------:R-:W-:Y:S02]  /*8ee0*/  IADD3.X R112, R112, UR21, RZ, P6, !PT ;  /* 0x0000001570707c10 */ /* 0x000fe4000b7fe4ff */
[----:B------:R-:W-:Y:S02]  /*8ef0*/  IADD3.X R113, R113, UR21, RZ, P5, !PT ;  /* 0x0000001571717c10 */ /* 0x000fe4000affe4ff */
[----:B------:R-:W-:Y:S02]  /*8f00*/  IADD3.X R114, R114, UR21, RZ, P3, !PT ;  /* 0x0000001572727c10 */ /* 0x000fe40009ffe4ff */
[----:B------:R-:W-:Y:S02]  /*8f10*/  IADD3.X R115, R115, UR21, RZ, P2, !PT ;  /* 0x0000001573737c10 */ /* 0x000fe400097fe4ff */
[----:B------:R-:W-:-:S02]  /*8f20*/  SHF.L.U64.HI R118, R23, 0x2, R130 ;  /* 0x0000000217767819 */ /* 0x000fc40000010282 */
[----:B------:R-:W-:Y:S02]  /*8f30*/  SHF.L.U64.HI R119, R12, 0x2, R119 ;  /* 0x000000020c777819 */ /* 0x000fe40000010277 */
[----:B------:R-:W-:Y:S02]  /*8f40*/  SHF.L.U64.HI R120, R11, 0x2, R120 ;  /* 0x000000020b787819 */ /* 0x000fe40000010278 */
[----:B------:R-:W-:Y:S02]  /*8f50*/  SHF.L.U64.HI R121, R10, 0x2, R121 ;  /* 0x000000020a797819 */ /* 0x000fe40000010279 */
[----:B------:R-:W-:Y:S02]  /*8f60*/  SHF.L.U64.HI R122, R13, 0x2, R122 ;  /* 0x000000020d7a7819 */ /* 0x000fe4000001027a */
[----:B------:R-:W-:Y:S02]  /*8f70*/  SHF.L.U64.HI R126, R6, 0x2, R131 ;  /* 0x00000002067e7819 */ /* 0x000fe40000010283 */
[----:B------:R-:W-:-:S02]  /*8f80*/  SHF.L.U64.HI R128, R5, 0x2, R128 ;  /* 0x0000000205807819 */ /* 0x000fc40000010280 */
[----:B------:R-:W-:Y:S02]  /*8f90*/  SHF.L.U64.HI R129, R4, 0x2, R129 ;  /* 0x0000000204817819 */ /* 0x000fe40000010281 */
[----:B------:R-:W-:Y:S01]  /*8fa0*/  SHF.L.U64.HI R138, R3, 0x2, R138 ;  /* 0x00000002038a7819 */ /* 0x000fe2000001028a */
[----:B------:R-:W-:Y:S01]  /*8fb0*/  UIADD3 UR11, UR11, -0x100, URZ ;  /* 0xffffff000b0b7890 */ /* 0x000fe2000fffe03f */
[----:B------:R-:W-:Y:S01]  /*8fc0*/  UMOV UR58, 0x1 ;  /* 0x00000001003a7882 */ /* 0x000fe20000000000 */
[----:B------:R-:W-:Y:S01]  /*8fd0*/  UMOV UR14, 0xffffffff ;  /* 0xffffffff000e7882 */ /* 0x000fe20000000000 */
[----:B------:R-:W-:-:S09]  /*8fe0*/  UMOV UR4, URZ ;  /* 0x0000003f00047c82 */ /* 0x000fd20008000000 */
.L_x_1:
[----:B------:R-:W-:Y:S01]  /*8ff0*/  UIADD3 UR14, UR14, 0x1, URZ ;  /* 0x000000010e0e7890 */ /* 0x000fe2000fffe03f */
[----:B------:R-:W-:-:S04]  /*9000*/  DEPBAR.LE SB0, 0x2 ;  /* 0x000080800000791a */ /* 0x000fc80000000000 */
[----:B------:R-:W-:Y:S01]  /*9010*/  BAR.SYNC.DEFER_BLOCKING 0x0 ;  /* 0x0000000000007b1d */ /* 0x000fe20000010000 */
[----:B------:R-:W-:Y:S01]  /*9020*/  UISETP.GT.AND UP0, UPT, UR14, 0x2, UPT ;  /* 0x000000020e00788c */ /* 0x000fe2000bf04270 */
[C---:B---3--:R-:W-:Y:S01]  /*9030*/  LOP3.LUT R130, R2.reuse, 0x2, RZ, 0xfc, !PT ;  /* 0x0000000202827812 */ /* 0x048fe200078efcff */
[----:B------:R-:W-:Y:S01]  /*9040*/  UIADD3 UR58, UR58, 0x1, URZ ;  /* 0x000000013a3a7890 */ /* 0x000fe2000fffe03f */
[----:B------:R-:W-:Y:S01]  /*9050*/  ISETP.GE.AND P1, PT, R2, UR11, PT ;  /* 0x0000000b02007c0c */ /* 0x000fe2000bf26270 */
[----:B------:R-:W-:Y:S01]  /*9060*/  USEL UR14, UR14, URZ, !UP0 ;  /* 0x0000003f0e0e7287 */ /* 0x000fe2000c000000 */
[----:B------:R-:W-:Y:S01]  /*9070*/  ISETP.GE.AND P2, PT, R130, UR11, PT ;  /* 0x0000000b82007c0c */ /* 0x000fe2000bf46270 */
[----:B------:R-:W-:Y:S01]  /*9080*/  UMOV UR23, 0x40000040 ;  /* 0x4000004000177882 */ /* 0x000fe20000000000 */
[----:B------:R-:W-:Y:S01]  /*9090*/  ISETP.LE.AND P0, PT, R141, UR4, PT ;  /* 0x000000048d007c0c */ /* 0x000fe2000bf03270 */
[----:B------:R-:W-:Y:S01]  /*90a0*/  ULEA UR21, UR14, UR5, 0xe ;  /* 0x000000050e157291 */ /* 0x000fe2000f8e703f */
[----:B------:R-:W-:Y:S01]  /*90b0*/  SEL R130, RZ, 0x4, P1 ;  /* 0x00000004ff827807 */ /* 0x000fe20000800000 */
[----:B------:R-:W-:Y:S01]  /*90c0*/  ULEA UR20, UR14, UR5, 0xf ;  /* 0x000000050e147291 */ /* 0x000fe2000f8e783f */
[----:B------:R-:W-:Y:S01]  /*90d0*/  LOP3.LUT R133, R2, 0x20, RZ, 0xfc, !PT ;  /* 0x0000002002857812 */ /* 0x000fe200078efcff */
[----:B------:R-:W-:Y:S01]  /*90e0*/  UIADD3 UR21, UR21, 0x18000, URZ ;  /* 0x0001800015157890 */ /* 0x000fe2000fffe03f */
[----:B------:R-:W-:Y:S01]  /*90f0*/  SEL R130, R130, RZ, !P0 ;  /* 0x000000ff82827207 */ /* 0x000fe20004000000 */
[----:B------:R-:W-:Y:S01]  /*9100*/  USHF.R.U32.HI UR20, URZ, 0x4, UR20 ;  /* 0x000000043f147899 */ /* 0x000fe20008011614 */
[----:B------:R-:W-:Y:S01]  /*9110*/  SEL R131, RZ, 0x4, P2 ;  /* 0x00000004ff837807 */ /* 0x000fe20001000000 */
[----:B------:R-:W-:Y:S01]  /*9120*/  USHF.R.U32.HI UR21, URZ, 0x4, UR21 ;  /* 0x000000043f157899 */ /* 0x000fe20008011615 */
[----:B------:R-:W-:Y:S01]  /*9130*/  ISETP.NE.U32.AND P2, PT, R130, RZ, PT ;  /* 0x000000ff8200720c */ /* 0x000fe20003f45070 */
[----:B------:R-:W-:Y:S01]  /*9140*/  USGXT.U32 UR20, UR20, 0xe ;  /* 0x0000000e1414789a */ /* 0x000fe20008000000 */
[----:B------:R-:W-:Y:S01]  /*9150*/  LOP3.LUT R132, R2, 0x22, RZ, 0xfc, !PT ;  /* 0x0000002202847812 */ /* 0x000fe200078efcff */
[----:B------:R-:W-:Y:S01]  /*9160*/  USGXT.U32 UR22, UR21, 0xe ;  /* 0x0000000e1516789a */ /* 0x000fe20008000000 */
[----:B------:R-:W-:Y:S01]  /*9170*/  ISETP.GE.AND P1, PT, R133, UR11, PT ;  /* 0x0000000b85007c0c */ /* 0x000fe2000bf26270 */
[----:B------:R-:W-:Y:S01]  /*9180*/  IMAD.MOV.U32 R130, RZ, RZ, R142 ;  /* 0x000000ffff827224 */ /* 0x000fe200078e008e */
[----:B------:R-:W-:Y:S01]  /*9190*/  WARPGROUP.ARRIVE ;  /* 0x00000000000079c5 */ /* 0x000fe20000000000 */
[----:B------:R-:W-:Y:S01]  /*91a0*/  UMOV UR21, 0x40000040 ;  /* 0x4000004000157882 */ /* 0x000fe20000000000 */
[----:B------:R-:W-:Y:S01]  /*91b0*/  SEL R131, R131, RZ, !P0 ;  /* 0x000000ff83837207 */ /* 0x000fe20004000000 */
[----:B------:R-:W-:Y:S01]  /*91c0*/  UIADD3 UR4, UR4, 0x1, URZ ;  /* 0x0000000104047890 */ /* 0x000fe2000fffe03f */
[----:B------:R-:W-:-:S02]  /*91d0*/  ISETP.GE.AND P4, PT, R132, UR11, PT ;  /* 0x0000000b84007c0c */ /* 0x000fc4000bf86270 */
[----:B------:R-:W-:Y:S01]  /*91e0*/  HGMMA.64x32x8.F32.TF32 R24, gdesc[UR20], R24 ;  /* 0x04600000141879f0 */ /* 0x000fe20008702818 */
[----:B------:R-:W-:Y:S01]  /*91f0*/  UIADD3 UR23, UP0, UR20, 0x2, URZ ;  /* 0x0000000214177890 */ /* 0x000fe2000ff1e03f */
[----:B------:R-:W-:Y:S01]  /*9200*/  SEL R133, RZ, 0x4, P1 ;  /* 0x00000004ff857807 */ /* 0x000fe20000800000 */
[----:B------:R-:W-:Y:S01]  /*9210*/  UIADD3 UR22, UP1, UR22, 0x2, URZ ;  /* 0x0000000216167890 */ /* 0x000fe2000ff3e03f */
[----:B------:R-:W-:Y:S01]  /*9220*/  ISETP.NE.U32.AND P3, PT, R131, RZ, PT ;  /* 0x000000ff8300720c */ /* 0x000fe20003f65070 */
[----:B------:R-:W-:Y:S01]  /*9230*/  UMOV UR20, URZ ;  /* 0x0000003f00147c82 */ /* 0x000fe20008000000 */
[----:B------:R-:W-:Y:S01]  /*9240*/  UMOV UR21, URZ ;  /* 0x0000003f00157c82 */ /* 0x000fe20008000000 */
[----:B------:R-:W-:Y:S01]  /*9250*/  UIADD3.X UR24, UR20, 0x40000040, URZ, UP0, !UPT ;  /* 0x4000004014187890 */ /* 0x000fe200087fe43f */
[----:B------:R-:W-:Y:S01]  /*9260*/  LEA R132, P1, R3, R130, 0x2 ;  /* 0x0000008203847211 */ /* 0x000fe200078210ff */
[----:B------:R-:W-:Y:S01]  /*9270*/  UIADD3.X UR25, UR21, 0x40000040, URZ, UP1, !UPT ;  /* 0x4000004015197890 */ /* 0x000fe20008ffe43f */
[----:B------:R-:W-:Y:S01]  /*9280*/  IMAD.MOV.U32 R131, RZ, RZ, R143 ;  /* 0x000000ffff837224 */ /* 0x000fe200078e008f */
[----:B------:R-:W-:Y:S01]  /*9290*/  UMOV UR20, UR23 ;  /* 0x0000001700147c82 */ /* 0x000fe20008000000 */
[----:B------:R-:W-:Y:S01]  /*92a0*/  UISETP.GT.AND UP0, UPT, UR58, 0x2, UPT ;  /* 0x000000023a00788c */ /* 0x000fe2000bf04270 */
[----:B------:R-:W-:Y:S01]  /*92b0*/  LOP3.LUT R136, R2, 0x40, RZ, 0xfc, !PT ;  /* 0x0000004002887812 */ /* 0x000fe200078efcff */
[----:B------:R-:W-:Y:S01]  /*92c0*/  UMOV UR21, UR24 ;  /* 0x0000001800157c82 */ /* 0x000fe20008000000 */
[----:B------:R-:W-:Y:S01]  /*92d0*/  SEL R134, R133, RZ, !P0 ;  /* 0x000000ff85867207 */ /* 0x000fe20004000000 */
[----:B------:R-:W-:Y:S01]  /*92e0*/  UMOV UR23, UR25 ;  /* 0x0000001900177c82 */ /* 0x000fe20008000000 */
[----:B------:R-:W-:Y:S01]  /*92f0*/  UIADD3.64 UR24, UR20, 0x2, URZ ;  /* 0x0000000214187897 */ /* 0x000fe2000fffe03f */
[----:B------:R-:W-:Y:S01]  /*9300*/  IMAD.X R133, R131, 0x1, R138, P1 ;  /* 0x0000000183857824 */ /* 0x000fe200008e068a */
[----:B------:R-:W-:Y:S01]  /*9310*/  UIADD3.64 UR26, UR22, 0x2, URZ ;  /* 0x00000002161a7897 */ /* 0x000fe2000fffe03f */
[----:B------:R-:W-:Y:S01]  /*9320*/  SEL R135, RZ, 0x4, P4 ;  /* 0x00000004ff877807 */ /* 0x000fe20002000000 */
[----:B------:R-:W-:Y:S01]  /*9330*/  USEL UR58, UR58, URZ, !UP0 ;  /* 0x0000003f3a3a7287 */ /* 0x000fe2000c000000 */
[----:B------:R-:W-:-:S02]  /*9340*/  ISETP.GE.AND P5, PT, R136, UR11, PT ;  /* 0x0000000b88007c0c */ /* 0x000fc4000bfa6270 */
[C---:B------:R-:W-:Y:S02]  /*9350*/  LOP3.LUT R147, R2.reuse, 0x42, RZ, 0xfc, !PT ;  /* 0x0000004202937812 */ /* 0x040fe400078efcff */
[----:B------:R-:W-:Y:S02]  /*9360*/  LOP3.LUT R136, R2, 0x60, RZ, 0xfc, !PT ;  /* 0x0000006002887812 */ /* 0x000fe400078efcff */
[----:B------:R-:W-:Y:S02]  /*9370*/  SEL R135, R135, RZ, !P0 ;  /* 0x000000ff87877207 */ /* 0x000fe40004000000 */
[----:B------:R-:W-:Y:S02]  /*9380*/  ISETP.NE.U32.AND P1, PT, R134, RZ, PT ;  /* 0x000000ff8600720c */ /* 0x000fe40003f25070 */
[----:B------:R-:W-:Y:S02]  /*9390*/  SEL R134, RZ, 0x4, P5 ;  /* 0x00000004ff867807 */ /* 0x000fe40002800000 */
[----:B------:R-:W-:-:S02]  /*93a0*/  ISETP.GE.AND P6, PT, R136, UR11, PT ;  /* 0x0000000b88007c0c */ /* 0x000fc4000bfc6270 */
[----:B------:R-:W-:Y:S02]  /*93b0*/  ISETP.NE.U32.AND P4, PT, R135, RZ, PT ;  /* 0x000000ff8700720c */ /* 0x000fe40003f85070 */
[----:B------:R-:W-:Y:S02]  /*93c0*/  LOP3.LUT R136, R2, 0x62, RZ, 0xfc, !PT ;  /* 0x0000006202887812 */ /* 0x000fe400078efcff */
[----:B------:R-:W-:Y:S02]  /*93d0*/  SEL R134, R134, RZ, !P0 ;  /* 0x000000ff86867207 */ /* 0x000fe40004000000 */
[----:B------:R-:W-:Y:S02]  /*93e0*/  SEL R142, RZ, 0x4, P6 ;  /* 0x00000004ff8e7807 */ /* 0x000fe40003000000 */
[----:B------:R-:W-:Y:S02]  /*93f0*/  LOP3.LUT R148, R2, 0x4, RZ, 0xfc, !PT ;  /* 0x0000000402947812 */ /* 0x000fe400078efcff */
[----:B------:R-:W-:-:S02]  /*9400*/  SEL R142, R142, RZ, !P0 ;  /* 0x000000ff8e8e7207 */ /* 0x000fc40004000000 */
[C---:B------:R-:W-:Y:S02]  /*9410*/  LOP3.LUT R143, R2.reuse, 0x24, RZ, 0xfc, !PT ;  /* 0x00000024028f7812 */ /* 0x040fe400078efcff */
[----:B------:R-:W-:Y:S01]  /*9420*/  LOP3.LUT R149, R2, 0x4a, RZ, 0xfc, !PT ;  /* 0x0000004a02957812 */ /* 0x000fe200078efcff */
[----:B------:R-:W-:Y:S04]  /*9430*/  HGMMA.64x32x8.F32.TF32 R24, gdesc[UR20], R24 ;  /* 0x04600000141879f0 */ /* 0x000fe80008702818 */
[----:B------:R-:W-:Y:S01]  /*9440*/  HGMMA.64x32x8.F32.TF32 R24, gdesc[UR24], R24 ;  /* 0x04600000181879f0 */ /* 0x000fe20008702818 */
[----:B------:R-:W-:Y:S02]  /*9450*/  UIADD3.64 UR24, UR20, 0x4, URZ ;  /* 0x0000000414187897 */ /* 0x000fe4000fffe03f */
[----:B------:R-:W-:-:S09]  /*9460*/  UIADD3.64 UR26, UR22, 0x4, URZ ;  /* 0x00000004161a7897 */ /* 0x000fd2000fffe03f */
        /* <DEDUP_REMOVED lines=32> */
[----:B------:R-:W-:Y:S02]  /*9670*/  UIADD3.64 UR26, UR22, 0x302, URZ ;  /* 0x00000302161a7897 */ /* 0x000fe4000fffe03f */
[----:B------:R-:W-:Y:S02]  /*9680*/  UIADD3.64 UR20, UR20, 0x604, URZ ;  /* 0x0000060414147897 */ /* 0x000fe4000fffe03f */
[----:B------:R-:W-:-:S05]  /*9690*/  UIADD3.64 UR22, UR22, 0x304, URZ ;  /* 0x0000030416167897 */ /* 0x000fca000fffe03f */
[----:B------:R-:W-:Y:S04]  /*96a0*/  HGMMA.64x32x8.F32.TF32 R24, gdesc[UR24], R24 ;  /* 0x04600000181879f0 */ /* 0x000fe80008702818 */
[----:B------:R-:W-:Y:S01]  /*96b0*/  HGMMA.64x32x8.F32.TF32 R24, gdesc[UR20], R24, gsb0 ;  /* 0x04600000141879f0 */ /* 0x000fe20008002818 */
[----:B------:R-:W-:Y:S01]  /*96c0*/  ULEA UR20, UR58, UR5, 0xf ;  /* 0x000000053a147291 */ /* 0x000fe2000f8e783f */
[----:B------:R-:W-:Y:S02]  /*96d0*/  R2UR UR21, R117 ;  /* 0x00000000751572ca */ /* 0x000fe400000e0000 */
[----:B------:R-:W-:-:S03]  /*96e0*/  R2UR UR22, R116 ;  /* 0x00000000741672ca */ /* 0x000fc600000e0000 */
[----:B------:R-:W-:Y:S01]  /*96f0*/  VIADD R137, R22, UR20 ;  /* 0x0000001416897c36 */ /* 0x000fe20008000000 */
[----:B------:R-:W-:Y:S02]  /*9700*/  WARPGROUP.DEPBAR.LE gsb0, 0x1 ;  /* 0x00008000000079c5 */ /* 0x000fe40000010100 */
[----:B------:R-:W-:Y:S06]  /*9710*/  BAR.SYNC.DEFER_BLOCKING 0x0 ;  /* 0x0000000000007b1d */ /* 0x000fec0000010000 */
[----:B------:R-:W-:Y:S01]  /*9720*/  @!PT LDS RZ, [RZ] ;  /* 0x00000000fffff984 */ /* 0x000fe20000000800 */
[----:B------:R-:W-:Y:S01]  /*9730*/  @!PT LDS RZ, [RZ] ;  /* 0x00000000fffff984 */ /* 0x000fe20000000800 */
[----:B------:R-:W-:Y:S01]  /*9740*/  @!PT LDS RZ, [RZ] ;  /* 0x00000000fffff984 */ /* 0x000fe20000000800 */
[----:B------:R1:W-:Y:S01]  /*9750*/  LDGSTS.E [R137], desc[UR16][R132.64], P2 ;  /* 0x0000000084897fae */ /* 0x0003e20009121850 */
[----:B------:R-:W-:-:S02]  /*9760*/  ISETP.GE.AND P2, PT, R147, UR11, PT ;  /* 0x0000000b93007c0c */ /* 0x000fc4000bf46270 */
[----:B------:R-:W-:Y:S02]  /*9770*/  LOP3.LUT R147, R2, 0x6, RZ, 0xfc, !PT ;  /* 0x0000000602937812 */ /* 0x000fe400078efcff */
[----:B------:R-:W-:Y:S02]  /*9780*/  SEL R135, RZ, 0x4, P2 ;  /* 0x00000004ff877807 */ /* 0x000fe40001000000 */
[----:B------:R-:W-:Y:S02]  /*9790*/  ISETP.NE.U32.AND P2, PT, R134, RZ, PT ;  /* 0x000000ff8600720c */ /* 0x000fe40003f45070 */
[----:B------:R-:W-:Y:S02]  /*97a0*/  ISETP.GE.AND P6, PT, R147, UR11, PT ;  /* 0x0000000b93007c0c */ /* 0x000fe4000bfc6270 */
[----:B------:R-:W-:Y:S02]  /*97b0*/  LOP3.LUT R147, R2, 0x44, RZ, 0xfc, !PT ;  /* 0x0000004402937812 */ /* 0x000fe400078efcff */
[----:B-1----:R-:W-:-:S05]  /*97c0*/  LEA R132, P5, R4, R130, 0x2 ;  /* 0x0000008204847211 */ /* 0x002fca00078a10ff */
[----:B------:R-:W-:Y:S01]  /*97d0*/  IMAD.X R133, R131, 0x1, R129, P5 ;  /* 0x0000000183857824 */ /* 0x000fe200028e0681 */
[----:B------:R-:W-:Y:S02]  /*97e0*/  ISETP.GE.AND P5, PT, R136, UR11, PT ;  /* 0x0000000b88007c0c */ /* 0x000fe4000bfa6270 */
[----:B------:R-:W-:Y:S01]  /*97f0*/  SEL R136, R135, RZ, !P0 ;  /* 0x000000ff87887207 */ /* 0x000fe20004000000 */
[----:B------:R-:W-:Y:S01]  /*9800*/  IMAD.WIDE R134, R88, 0x4, R130 ;  /* 0x0000000458867825 */ /* 0x000fe200078e0282 */
[----:B------:R1:W-:Y:S02]  /*9810*/  LDGSTS.E [R137+0x8], desc[UR16][R132.64], P3 ;  /* 0x0000800084897fae */ /* 0x0003e40009921850 */
[----:B------:R-:W-:Y:S02]  /*9820*/  ISETP.NE.U32.AND P3, PT, R136, RZ, PT ;  /* 0x000000ff8800720c */ /* 0x000fe40003f65070 */
[----:B------:R-:W-:Y:S01]  /*9830*/  SEL R136, RZ, 0x4, P5 ;  /* 0x00000004ff887807 */ /* 0x000fe20002800000 */
[----:B------:R2:W-:Y:S01]  /*9840*/  LDGSTS.E [R137+0x2000], desc[UR16][R134.64], P1 ;  /* 0x0200000086897fae */ /* 0x0005e20008921850 */
[----:B------:R-:W-:-:S02]  /*9850*/  ISETP.GE.AND P5, PT, R148, UR11, PT ;  /* 0x0000000b94007c0c */ /* 0x000fc4000bfa6270 */
[----:B------:R-:W-:Y:S02]  /*9860*/  ISETP.NE.U32.AND P1, PT, R142, RZ, PT ;  /* 0x000000ff8e00720c */ /* 0x000fe40003f25070 */
[----:B------:R-:W-:Y:S01]  /*9870*/  SEL R136, R136, RZ, !P0 ;  /* 0x000000ff88887207 */ /* 0x000fe20004000000 */
[--C-:B-1----:R-:W-:Y:S01]  /*9880*/  IMAD.WIDE R132, R87, 0x4, R130.reuse ;  /* 0x0000000457847825 */ /* 0x102fe200078e0282 */
[----:B------:R-:W-:Y:S02]  /*9890*/  SEL R142, RZ, 0x4, P5 ;  /* 0x00000004ff8e7807 */ /* 0x000fe40002800000 */
[----:B------:R-:W-:Y:S01]  /*98a0*/  ISETP.NE.U32.AND P5, PT, R136, RZ, PT ;  /* 0x000000ff8800720c */ /* 0x000fe20003fa5070 */
[----:B--2---:R-:W-:Y:S01]  /*98b0*/  IMAD.WIDE R134, R74, 0x4, R130 ;  /* 0x000000044a867825 */ /* 0x004fe200078e0282 */
[----:B------:R-:W-:Y:S01]  /*98c0*/  SEL R136, RZ, 0x4, P6 ;  /* 0x00000004ff887807 */ /* 0x000fe20003000000 */
[----:B------:R1:W-:Y:S01]  /*98d0*/  LDGSTS.E [R137+0x2008], desc[UR16][R132.64], P4 ;  /* 0x0200800084897fae */ /* 0x0003e2000a121850 */
[----:B------:R-:W-:-:S02]  /*98e0*/  SEL R142, R142, RZ, !P0 ;  /* 0x000000ff8e8e7207 */ /* 0x000fc40004000000 */
[----:B------:R-:W-:Y:S01]  /*98f0*/  ISETP.GE.AND P6, PT, R143, UR11, PT ;  /* 0x0000000b8f007c0c */ /* 0x000fe2000bfc6270 */
[----:B------:R2:W-:Y:S01]  /*9900*/  LDGSTS.E [R137+0x4000], desc[UR16][R134.64], P2 ;  /* 0x0400000086897fae */ /* 0x0005e20009121850 */
[----:B------:R-:W-:Y:S02]  /*9910*/  LOP3.LUT R143, R2, 0x26, RZ, 0xfc, !PT ;  /* 0x00000026028f7812 */ /* 0x000fe400078efcff */
[----:B------:R-:W-:Y:S02]  /*9920*/  ISETP.NE.U32.AND P4, PT, R142, RZ, PT ;  /* 0x000000ff8e00720c */ /* 0x000fe40003f85070 */
[----:B------:R-:W-:Y:S02]  /*9930*/  SEL R136, R136, RZ, !P0 ;  /* 0x000000ff88887207 */ /* 0x000fe40004000000 */
[----:B------:R-:W-:Y:S01]  /*9940*/  SEL R142, RZ, 0x4, P6 ;  /* 0x00000004ff8e7807 */ /* 0x000fe20003000000 */
[----:B-1----:R-:W-:Y:S01]  /*9950*/  IMAD.WIDE R132, R60, 0x4, R130 ;  /* 0x000000043c847825 */ /* 0x002fe200078e0282 */
[----:B------:R-:W-:-:S02]  /*9960*/  ISETP.GE.AND P6, PT, R143, UR11, PT ;  /* 0x0000000b8f007c0c */ /* 0x000fc4000bfc6270 */
[----:B------:R-:W-:Y:S01]  /*9970*/  ISETP.NE.U32.AND P2, PT, R136, RZ, PT ;  /* 0x000000ff8800720c */ /* 0x000fe20003f45070 */
[----:B--2---:R-:W-:Y:S01]  /*9980*/  IMAD.WIDE R134, R73, 0x4, R130 ;  /* 0x0000000449867825 */ /* 0x004fe200078e0282 */
[----:B------:R-:W-:Y:S02]  /*9990*/  SEL R136, RZ, 0x4, P6 ;  /* 0x00000004ff887807 */ /* 0x000fe40003000000 */
[----:B------:R-:W-:Y:S02]  /*99a0*/  LOP3.LUT R143, R22, 0x10, RZ, 0x3c, !PT ;  /* 0x00000010168f7812 */ /* 0x000fe400078e3cff */
[----:B------:R1:W-:Y:S01]  /*99b0*/  LDGSTS.E [R137+0x4008], desc[UR16][R134.64], P3 ;  /* 0x0400800086897fae */ /* 0x0003e20009921850 */
[----:B------:R-:W-:Y:S02]  /*99c0*/  SEL R136, R136, RZ, !P0 ;  /* 0x000000ff88887207 */ /* 0x000fe40004000000 */
[----:B------:R-:W-:Y:S01]  /*99d0*/  SEL R142, R142, RZ, !P0 ;  /* 0x000000ff8e8e7207 */ /* 0x000fe20004000000 */
[----:B------:R2:W-:Y:S01]  /*99e0*/  LDGSTS.E [R137+0x6000], desc[UR16][R132.64], P1 ;  /* 0x0600000084897fae */ /* 0x0005e20008921850 */
[----:B------:R-:W-:Y:S01]  /*99f0*/  VIADD R143, R143, UR20 ;  /* 0x000000148f8f7c36 */ /* 0x000fe20008000000 */
[----:B------:R-:W-:-:S02]  /*9a00*/  LOP3.LUT R148, R2, 0x66, RZ, 0xfc, !PT ;  /* 0x0000006602947812 */ /* 0x000fc400078efcff */
[----:B------:R-:W-:Y:S01]  /*9a10*/  ISETP.NE.U32.AND P3, PT, R142, RZ, PT ;  /* 0x000000ff8e00720c */ /* 0x000fe20003f65070 */
[----:B-1----:R-:W-:Y:S01]  /*9a20*/  IMAD.WIDE R134, R59, 0x4, R130 ;  /* 0x000000043b867825 */ /* 0x002fe200078e0282 */
[----:B--2---:R-:W-:-:S04]  /*9a30*/  LEA R132, P1, R5, R130, 0x2 ;  /* 0x0000008205847211 */ /* 0x004fc800078210ff */
[----:B------:R1:W-:Y:S01]  /*9a40*/  LDGSTS.E [R137+0x6008], desc[UR16][R134.64], P5 ;  /* 0x0600800086897fae */ /* 0x0003e2000a921850 */
[----:B------:R-:W-:Y:S02]  /*9a50*/  ISETP.GE.AND P5, PT, R147, UR11, PT ;  /* 0x0000000b93007c0c */ /* 0x000fe4000bfa6270 */
[----:B------:R-:W-:Y:S01]  /*9a60*/  LOP3.LUT R147, R2, 0x46, RZ, 0xfc, !PT ;  /* 0x0000004602937812 */ /* 0x000fe200078efcff */
[----:B------:R-:W-:Y:S01]  /*9a70*/  IMAD.X R133, R131, 0x1, R128, P1 ;  /* 0x0000000183857824 */ /* 0x000fe200008e0680 */
[----:B------:R-:W-:Y:S02]  /*9a80*/  ISETP.NE.U32.AND P1, PT, R136, RZ, PT ;  /* 0x000000ff8800720c */ /* 0x000fe40003f25070 */
[----:B------:R-:W-:Y:S02]  /*9a90*/  ISETP.GE.AND P6, PT, R147, UR11, PT ;  /* 0x0000000b93007c0c */ /* 0x000fe4000bfc6270 */
[----:B------:R-:W-:Y:S01]  /*9aa0*/  SEL R136, RZ, 0x4, P5 ;  /* 0x00000004ff887807 */ /* 0x000fe20002800000 */
[----:B------:R2:W-:Y:S01]  /*9ab0*/  LDGSTS.E [R143], desc[UR16][R132.64], P4 ;  /* 0x00000000848f7fae */ /* 0x0005e2000a121850 */
[----:B------:R-:W-:Y:S01]  /*9ac0*/  LOP3.LUT R147, R2, 0x64, RZ, 0xfc, !PT ;  /* 0x0000006402937812 */ /* 0x000fe200078efcff */
[----:B-1----:R-:W-:Y:S01]  /*9ad0*/  IMAD.WIDE R134, R86, 0x4, R130 ;  /* 0x0000000456867825 */ /* 0x002fe200078e0282 */
[----:B------:R-:W-:-:S02]  /*9ae0*/  SEL R136, R136, RZ, !P0 ;  /* 0x000000ff88887207 */ /* 0x000fc40004000000 */
[----:B------:R-:W-:Y:S02]  /*9af0*/  ISETP.GE.AND P5, PT, R147, UR11, PT ;  /* 0x0000000b93007c0c */ /* 0x000fe4000bfa6270 */
[----:B------:R-:W-:Y:S02]  /*9b00*/  SEL R142, RZ, 0x4, P6 ;  /* 0x00000004ff8e7807 */ /* 0x000fe40003000000 */
[----:B------:R-:W-:Y:S02]  /*9b10*/  ISETP.NE.U32.AND P6, PT, R136, RZ, PT ;  /* 0x000000ff8800720c */ /* 0x000fe40003fc5070 */
[----:B------:R-:W-:Y:S02]  /*9b20*/  SEL R136, RZ, 0x4, P5 ;  /* 0x00000004ff887807 */ /* 0x000fe40002800000 */
[----:B--2---:R-:W-:Y:S02]  /*9b30*/  LEA R132, P4, R6, R130, 0x2 ;  /* 0x0000008206847211 */ /* 0x004fe400078810ff */
[----:B------:R-:W-:-:S02]  /*9b40*/  LOP3.LUT R147, R2, 0x8, RZ, 0xfc, !PT ;  /* 0x0000000802937812 */ /* 0x000fc400078efcff */
[----:B------:R-:W-:Y:S01]  /*9b50*/  SEL R136, R136, RZ, !P0 ;  /* 0x000000ff88887207 */ /* 0x000fe20004000000 */
[----:B------:R-:W-:Y:S01]  /*9b60*/  IMAD.X R133, R131, 0x1, R126, P4 ;  /* 0x0000000183857824 */ /* 0x000fe200020e067e */
[----:B------:R-:W-:Y:S02]  /*9b70*/  ISETP.GE.AND P5, PT, R148, UR11, PT ;  /* 0x0000000b94007c0c */ /* 0x000fe4000bfa6270 */
[----:B------:R-:W-:Y:S02]  /*9b80*/  SEL R142, R142, RZ, !P0 ;  /* 0x000000ff8e8e7207 */ /* 0x000fe40004000000 */
[----:B------:R1:W-:Y:S01]  /*9b90*/  LDGSTS.E [R143+0x8], desc[UR16][R132.64], P2 ;  /* 0x00008000848f7fae */ /* 0x0003e20009121850 */
[----:B------:R-:W-:Y:S02]  /*9ba0*/  ISETP.NE.U32.AND P2, PT, R136, RZ, PT ;  /* 0x000000ff8800720c */ /* 0x000fe40003f45070 */
[----:B------:R-:W-:Y:S01]  /*9bb0*/  SEL R136, RZ, 0x4, P5 ;  /* 0x00000004ff887807 */ /* 0x000fe20002800000 */
[----:B------:R2:W-:Y:S01]  /*9bc0*/  LDGSTS.E [R143+0x2000], desc[UR16][R134.64], P3 ;  /* 0x02000000868f7fae */ /* 0x0005e20009921850 */
[----:B------:R-:W-:-:S02]  /*9bd0*/  ISETP.GE.AND P3, PT, R147, UR11, PT ;  /* 0x0000000b93007c0c */ /* 0x000fc4000bf66270 */
[----:B------:R-:W-:Y:S02]  /*9be0*/  LOP3.LUT R147, R2, 0xa, RZ, 0xfc, !PT ;  /* 0x0000000a02937812 */ /* 0x000fe400078efcff */
[----:B------:R-:W-:Y:S02]  /*9bf0*/  ISETP.NE.U32.AND P4, PT, R142, RZ, PT ;  /* 0x000000ff8e00720c */ /* 0x000fe40003f85070 */
[----:B------:R-:W-:Y:S01]  /*9c00*/  ISETP.GE.AND P5, PT, R147, UR11, PT ;  /* 0x0000000b93007c0c */ /* 0x000fe2000bfa6270 */
[----:B-1----:R-:W-:Y:S01]  /*9c10*/  IMAD.WIDE R132, R85, 0x4, R130 ;  /* 0x0000000455847825 */ /* 0x002fe200078e0282 */
[----:B------:R-:W-:Y:S02]  /*9c20*/  LOP3.LUT R147, R2, 0x28, RZ, 0xfc, !PT ;  /* 0x0000002802937812 */ /* 0x000fe400078efcff */
[----:B------:R-:W-:Y:S02]  /*9c30*/  SEL R137, RZ, 0x4, P3 ;  /* 0x00000004ff897807 */ /* 0x000fe40001800000 */
[----:B--2---:R-:W-:Y:S01]  /*9c40*/  SEL R134, RZ, 0x4, P5 ;  /* 0x00000004ff867807 */ /* 0x004fe20002800000 */
[----:B------:R1:W-:Y:S01]  /*9c50*/  LDGSTS.E [R143+0x2008], desc[UR16][R132.64], P1 ;  /* 0x02008000848f7fae */ /* 0x0003e20008921850 */
[----:B------:R-:W-:-:S02]  /*9c60*/  ISETP.GE.AND P1, PT, R147, UR11, PT ;  /* 0x0000000b93007c0c */ /* 0x000fc4000bf26270 */
[----:B------:R-:W-:Y:S02]  /*9c70*/  SEL R134, R134, RZ, !P0 ;  /* 0x000000ff86867207 */ /* 0x000fe40004000000 */
[----:B------:R-:W-:Y:S02]  /*9c80*/  SEL R136, R136, RZ, !P0 ;  /* 0x000000ff88887207 */ /* 0x000fe40004000000 */
[----:B------:R-:W-:Y:S02]  /*9c90*/  SEL R137, R137, RZ, !P0 ;  /* 0x000000ff89897207 */ /* 0x000fe40004000000 */
[----:B------:R-:W-:Y:S02]  /*9ca0*/  SEL R142, RZ, 0x4, P1 ;  /* 0x00000004ff8e7807 */ /* 0x000fe40000800000 */
[----:B------:R-:W-:Y:S01]  /*9cb0*/  ISETP.NE.U32.AND P1, PT, R134, RZ, PT ;  /* 0x000000ff8600720c */ /* 0x000fe20003f25070 */
[----:B-1----:R-:W-:Y:S01]  /*9cc0*/  IMAD.WIDE R132, R72, 0x4, R130 ;  /* 0x0000000448847825 */ /* 0x002fe200078e0282 */
[----:B------:R-:W-:-:S02]  /*9cd0*/  ISETP.NE.U32.AND P5, PT, R136, RZ, PT ;  /* 0x000000ff8800720c */ /* 0x000fc40003fa5070 */
[----:B------:R-:W-:Y:S01]  /*9ce0*/  ISETP.NE.U32.AND P3, PT, R137, RZ, PT ;  /* 0x000000ff8900720c */ /* 0x000fe20003f65070 */
[--C-:B------:R-:W-:Y:S01]  /*9cf0*/  IMAD.WIDE R134, R71, 0x4, R130.reuse ;  /* 0x0000000447867825 */ /* 0x100fe200078e0282 */
[----:B------:R-:W-:Y:S01]  /*9d00*/  LOP3.LUT R147, R2, 0x2a, RZ, 0xfc, !PT ;  /* 0x0000002a02937812 */ /* 0x000fe200078efcff */
[----:B------:R1:W-:Y:S01]  /*9d10*/  LDGSTS.E [R143+0x4000], desc[UR16][R132.64], P6 ;  /* 0x04000000848f7fae */ /* 0x0003e2000b121850 */
[----:B------:R-:W-:Y:S01]  /*9d20*/  SEL R142, R142, RZ, !P0 ;  /* 0x000000ff8e8e7207 */ /* 0x000fe20004000000 */
[----:B------:R-:W-:Y:S01]  /*9d30*/  IMAD.WIDE R136, R58, 0x4, R130 ;  /* 0x000000043a887825 */ /* 0x000fe200078e0282 */
[----:B------:R-:W-:Y:S01]  /*9d40*/  ISETP.GE.AND P6, PT, R147, UR11, PT ;  /* 0x0000000b93007c0c */ /* 0x000fe2000bfc6270 */
[----:B------:R2:W-:Y:S01]  /*9d50*/  LDGSTS.E [R143+0x4008], desc[UR16][R134.64], P4 ;  /* 0x04008000868f7fae */ /* 0x0005e2000a121850 */
[----:B------:R-:W-:Y:S02]  /*9d60*/  ISETP.NE.U32.AND P4, PT, R142, RZ, PT ;  /* 0x000000ff8e00720c */ /* 0x000fe40003f85070 */
[----:B------:R-:W-:Y:S01]  /*9d70*/  LOP3.LUT R147, R22, 0x20, RZ, 0x3c, !PT ;  /* 0x0000002016937812 */ /* 0x000fe200078e3cff */
[----:B------:R-:W-:Y:S01]  /*9d80*/  LDGSTS.E [R143+0x6000], desc[UR16][R136.64], P2 ;  /* 0x06000000888f7fae */ /* 0x000fe20009121850 */
[----:B------:R-:W-:-:S02]  /*9d90*/  SEL R142, RZ, 0x4, P6 ;  /* 0x00000004ff8e7807 */ /* 0x000fc40003000000 */
[----:B------:R-:W-:Y:S01]  /*9da0*/  LOP3.LUT R148, R2, 0x48, RZ, 0xfc, !PT ;  /* 0x0000004802947812 */ /* 0x000fe200078efcff */
[----:B------:R-:W-:Y:S01]  /*9db0*/  VIADD R147, R147, UR20 ;  /* 0x0000001493937c36 */ /* 0x000fe20008000000 */
[----:B-1----:R-:W-:Y:S02]  /*9dc0*/  LEA R132, P2, R7, R130, 0x2 ;  /* 0x0000008207847211 */ /* 0x002fe400078410ff */
[----:B------:R-:W-:Y:S01]  /*9dd0*/  SEL R142, R142, RZ, !P0 ;  /* 0x000000ff8e8e7207 */ /* 0x000fe20004000000 */
[----:B--2---:R-:W-:Y:S01]  /*9de0*/  IMAD.WIDE R134, R57, 0x4, R130 ;  /* 0x0000000439867825 */ /* 0x004fe200078e0282 */
[----:B------:R-:W-:Y:S02]  /*9df0*/  ISETP.GE.AND P6, PT, R148, UR11, PT ;  /* 0x0000000b94007c0c */ /* 0x000fe4000bfc6270 */
[----:B------:R-:W-:Y:S01]  /*9e00*/  LOP3.LUT R148, R2, 0x68, RZ, 0xfc, !PT ;  /* 0x0000006802947812 */ /* 0x000fe200078efcff */
[----:B------:R-:W-:Y:S01]  /*9e10*/  IMAD.X R133, R131, 0x1, R125, P2 ;  /* 0x0000000183857824 */ /* 0x000fe200010e067d */
[----:B------:R1:W-:Y:S01]  /*9e20*/  LDGSTS.E [R143+0x6008], desc[UR16][R134.64], P5 ;  /* 0x06008000868f7fae */ /* 0x0003e2000a921850 */
[----:B------:R-:W-:-:S02]  /*9e30*/  ISETP.NE.U32.AND P2, PT, R142, RZ, PT ;  /* 0x000000ff8e00720c */ /* 0x000fc40003f45070 */
[----:B------:R-:W-:Y:S01]  /*9e40*/  SEL R142, RZ, 0x4, P6 ;  /* 0x00000004ff8e7807 */ /* 0x000fe20003000000 */
[----:B------:R2:W-:Y:S01]  /*9e50*/  LDGSTS.E [R147], desc[UR16][R132.64], P3 ;  /* 0x0000000084937fae */ /* 0x0005e20009921850 */
[----:B------:R-:W-:Y:S02]  /*9e60*/  ISETP.GE.AND P6, PT, R148, UR11, PT ;  /* 0x0000000b94007c0c */ /* 0x000fe4000bfc6270 */
[----:B------:R-:W-:Y:S02]  /*9e70*/  LOP3.LUT R148, R2, 0x6a, RZ, 0xfc, !PT ;  /* 0x0000006a02947812 */ /* 0x000fe400078efcff */
[----:B------:R-:W-:Y:S02]  /*9e80*/  ISETP.GE.AND P3, PT, R149, UR11, PT ;  /* 0x0000000b95007c0c */ /* 0x000fe4000bf66270 */
[----:B------:R-:W-:Y:S01]  /*9e90*/  SEL R142, R142, RZ, !P0 ;  /* 0x000000ff8e8e7207 */ /* 0x000fe20004000000 */
[----:B-1----:R-:W-:Y:S01]  /*9ea0*/  IMAD.WIDE R134, R84, 0x4, R130 ;  /* 0x0000000454867825 */ /* 0x002fe200078e0282 */
[----:B------:R-:W-:Y:S01]  /*9eb0*/  SEL R136, RZ, 0x4, P3 ;  /* 0x00000004ff887807 */ /* 0x000fe20001800000 */
[----:B------:R-:W1:Y:S01]  /*9ec0*/  S2R R143, SR_TID.X ;  /* 0x00000000008f7919 */ /* 0x000e620000002100 */
[----:B------:R-:W-:-:S02]  /*9ed0*/  SEL R137, RZ, 0x4, P6 ;  /* 0x00000004ff897807 */ /* 0x000fc40003000000 */
[----:B--2---:R-:W-:Y:S02]  /*9ee0*/  LEA R132, P5, R8, R130, 0x2 ;  /* 0x0000008208847211 */ /* 0x004fe400078a10ff */
[----:B------:R-:W-:Y:S02]  /*9ef0*/  ISETP.NE.U32.AND P3, PT, R142, RZ, PT ;  /* 0x000000ff8e00720c */ /* 0x000fe40003f65070 */
[----:B------:R-:W-:Y:S01]  /*9f00*/  SEL R136, R136, RZ, !P0 ;  /* 0x000000ff88887207 */ /* 0x000fe20004000000 */
[----:B------:R-:W-:Y:S01]  /*9f10*/  IMAD.X R133, R131, 0x1, R124, P5 ;  /* 0x0000000183857824 */ /* 0x000fe200028e067c */
[----:B------:R-:W-:Y:S02]  /*9f20*/  ISETP.GE.AND P5, PT, R148, UR11, PT ;  /* 0x0000000b94007c0c */ /* 0x000fe4000bfa6270 */
[----:B------:R-:W2:Y:S01]  /*9f30*/  S2R R148, SR_TID.X ;  /* 0x0000000000947919 */ /* 0x000ea20000002100 */
[----:B------:R-:W-:Y:S02]  /*9f40*/  SEL R137, R137, RZ, !P0 ;  /* 0x000000ff89897207 */ /* 0x000fe40004000000 */
[----:B------:R-:W-:Y:S01]  /*9f50*/  LOP3.LUT R142, R2, 0x4c, RZ, 0xfc, !PT ;  /* 0x0000004c028e7812 */ /* 0x000fe200078efcff */
[----:B------:R3:W-:Y:S01]  /*9f60*/  LDGSTS.E [R147+0x8], desc[UR16][R132.64], P1 ;  /* 0x0000800084937fae */ /* 0x0007e20008921850 */
[----:B------:R-:W-:-:S02]  /*9f70*/  ISETP.NE.U32.AND P1, PT, R136, RZ, PT ;  /* 0x000000ff8800720c */ /* 0x000fc40003f25070 */
[----:B------:R-:W-:Y:S01]  /*9f80*/  SEL R136, RZ, 0x4, P5 ;  /* 0x00000004ff887807 */ /* 0x000fe20002800000 */
[----:B------:R4:W-:Y:S01]  /*9f90*/  LDGSTS.E [R147+0x2000], desc[UR16][R134.64], P4 ;  /* 0x0200000086937fae */ /* 0x0009e2000a121850 */
[----:B------:R-:W-:Y:S02]  /*9fa0*/  ISETP.NE.U32.AND P5, PT, R137, RZ, PT ;  /* 0x000000ff8900720c */ /* 0x000fe40003fa5070 */
[----:B------:R-:W-:Y:S02]  /*9fb0*/  LOP3.LUT R149, R2, 0xc, RZ, 0xfc, !PT ;  /* 0x0000000c02957812 */ /* 0x000fe400078efcff */
[----:B------:R-:W-:Y:S02]  /*9fc0*/  SEL R136, R136, RZ, !P0 ;  /* 0x000000ff88887207 */ /* 0x000fe40004000000 */
[----:B------:R-:W-:Y:S01]  /*9fd0*/  ISETP.GE.AND P4, PT, R149, UR11, PT ;  /* 0x0000000b95007c0c */ /* 0x000fe2000bf86270 */
[----:B---3--:R-:W-:Y:S01]  /*9fe0*/  IMAD.WIDE R132, R83, 0x4, R130 ;  /* 0x0000000453847825 */ /* 0x008fe200078e0282 */
[----:B------:R-:W-:-:S02]  /*9ff0*/  LOP3.LUT R149, R2, 0x50, RZ, 0xfc, !PT ;  /* 0x0000005002957812 */ /* 0x000fc400078efcff */
[----:B------:R-:W-:Y:S01]  /*a000*/  SEL R137, RZ, 0x4, P4 ;  /* 0x00000004ff897807 */ /* 0x000fe20002000000 */
[--C-:B----4-:R-:W-:Y:S01]  /*a010*/  IMAD.WIDE R134, R70, 0x4, R130.reuse ;  /* 0x0000000446867825 */ /* 0x110fe200078e0282 */
[----:B------:R3:W-:Y:S01]  /*a020*/  LDGSTS.E [R147+0x2008], desc[UR16][R132.64], P2 ;  /* 0x0200800084937fae */ /* 0x0007e20009121850 */
[----:B------:R-:W-:Y:S02]  /*a030*/  ISETP.NE.U32.AND P4, PT, R136, RZ, PT ;  /* 0x000000ff8800720c */ /* 0x000fe40003f85070 */
[----:B------:R-:W-:Y:S01]  /*a040*/  SEL R137, R137, RZ, !P0 ;  /* 0x000000ff89897207 */ /* 0x000fe20004000000 */
[----:B------:R4:W-:Y:S01]  /*a050*/  LDGSTS.E [R147+0x4000], desc[UR16][R134.64], P3 ;  /* 0x0400000086937fae */ /* 0x0009e20009921850 */
[----:B-1----:R-:W-:Y:S02]  /*a060*/  LEA.HI R143, R143, 0x2e, RZ, 0x1a ;  /* 0x0000002e8f8f7811 */ /* 0x002fe400078fd0ff */
[----:B------:R-:W-:Y:S02]  /*a070*/  ISETP.NE.U32.AND P2, PT, R137, RZ, PT ;  /* 0x000000ff8900720c */ /* 0x000fe40003f45070 */
[----:B--2---:R-:W-:Y:S01]  /*a080*/  LEA.HI R148, R148, 0xe, RZ, 0x1a ;  /* 0x0000000e94947811 */ /* 0x004fe200078fd0ff */
[----:B---3--:R-:W-:-:S03]  /*a090*/  IMAD.WIDE R132, R69, 0x4, R130 ;  /* 0x0000000445847825 */ /* 0x008fc600078e0282 */
[----:B------:R-:W-:Y:S01]  /*a0a0*/  ISETP.GE.AND P6, PT, R148, UR11, PT ;  /* 0x0000000b94007c0c */ /* 0x000fe2000bfc6270 */
[----:B----4-:R-:W-:Y:S01]  /*a0b0*/  IMAD.WIDE R134, R56, 0x4, R130 ;  /* 0x0000000438867825 */ /* 0x010fe200078e0282 */
[----:B------:R1:W-:Y:S01]  /*a0c0*/  LDGSTS.E [R147+0x4008], desc[UR16][R132.64], P1 ;  /* 0x0400800084937fae */ /* 0x0003e20008921850 */
[----:B------:R-:W-:Y:S02]  /*a0d0*/  LOP3.LUT R148, R2, 0x2c, RZ, 0xfc, !PT ;  /* 0x0000002c02947812 */ /* 0x000fe400078efcff */
[----:B------:R-:W-:Y:S01]  /*a0e0*/  SEL R136, RZ, 0x4, P6 ;  /* 0x00000004ff887807 */ /* 0x000fe20003000000 */
[----:B------:R2:W-:Y:S01]  /*a0f0*/  LDGSTS.E [R147+0x6000], desc[UR16][R134.64], P5 ;  /* 0x0600000086937fae */ /* 0x0005e2000a921850 */
[----:B------:R-:W-:Y:S02]  /*a100*/  ISETP.GE.AND P5, PT, R142, UR11, PT ;  /* 0x0000000b8e007c0c */ /* 0x000fe4000bfa6270 */
[----:B------:R-:W-:Y:S01]  /*a110*/  ISETP.GE.AND P6, PT, R148, UR11, PT ;  /* 0x0000000b94007c0c */ /* 0x000fe2000bfc6270 */
[----:B------:R-:W3:Y:S01]  /*a120*/  S2R R142, SR_TID.X ;  /* 0x00000000008e7919 */ /* 0x000ee20000002100 */
[----:B------:R-:W-:-:S02]  /*a130*/  SEL R136, R136, RZ, !P0 ;  /* 0x000000ff88887207 */ /* 0x000fc40004000000 */
[----:B------:R-:W-:Y:S01]  /*a140*/  SEL R137, RZ, 0x4, P6 ;  /* 0x00000004ff897807 */ /* 0x000fe20003000000 */
[----:B-1----:R-:W-:Y:S01]  /*a150*/  IMAD.WIDE R132, R55, 0x4, R130 ;  /* 0x0000000437847825 */ /* 0x002fe200078e0282 */
[----:B------:R-:W-:Y:S02]  /*a160*/  ISETP.GE.AND P6, PT, R143, UR11, PT ;  /* 0x0000000b8f007c0c */ /* 0x000fe4000bfc6270 */
[----:B------:R-:W-:Y:S02]  /*a170*/  ISETP.NE.U32.AND P3, PT, R136, RZ, PT ;  /* 0x000000ff8800720c */ /* 0x000fe40003f65070 */
[----:B------:R-:W-:Y:S01]  /*a180*/  SEL R136, RZ, 0x4, P6 ;  /* 0x00000004ff887807 */ /* 0x000fe20003000000 */
[----:B------:R1:W-:Y:S01]  /*a190*/  LDGSTS.E [R147+0x6008], desc[UR16][R132.64], P4 ;  /* 0x0600800084937fae */ /* 0x0003e2000a121850 */
[----:B--2---:R-:W-:Y:S02]  /*a1a0*/  LEA R134, P6, R9, R130, 0x2 ;  /* 0x0000008209867211 */ /* 0x004fe400078c10ff */
[----:B------:R-:W-:-:S02]  /*a1b0*/  SEL R136, R136, RZ, !P0 ;  /* 0x000000ff88887207 */ /* 0x000fc40004000000 */
[----:B------:R-:W-:Y:S01]  /*a1c0*/  LOP3.LUT R143, R22, 0x30, RZ, 0x3c, !PT ;  /* 0x00000030168f7812 */ /* 0x000fe200078e3cff */
[----:B------:R-:W-:Y:S01]  /*a1d0*/  IMAD.X R135, R131, 0x1, R123, P6 ;  /* 0x0000000183877824 */ /* 0x000fe200030e067b */
[----:B------:R-:W-:Y:S02]  /*a1e0*/  ISETP.NE.U32.AND P4, PT, R136, RZ, PT ;  /* 0x000000ff8800720c */ /* 0x000fe40003f85070 */
[----:B------:R-:W-:Y:S01]  /*a1f0*/  SEL R136, RZ, 0x4, P5 ;  /* 0x00000004ff887807 */ /* 0x000fe20002800000 */
[----:B------:R-:W-:Y:S01]  /*a200*/  VIADD R143, R143, UR20 ;  /* 0x000000148f8f7c36 */ /* 0x000fe20008000000 */
[----:B------:R-:W-:Y:S02]  /*a210*/  SEL R137, R137, RZ, !P0 ;  /* 0x000000ff89897207 */ /* 0x000fe40004000000 */
[----:B------:R-:W-:Y:S02]  /*a220*/  SEL R136, R136, RZ, !P0 ;  /* 0x000000ff88887207 */ /* 0x000fe40004000000 */
[----:B------:R2:W-:Y:S01]  /*a230*/  LDGSTS.E [R143], desc[UR16][R134.64], P2 ;  /* 0x00000000868f7fae */ /* 0x0005e20009121850 */
[----:B-1----:R-:W-:-:S02]  /*a240*/  LEA R132, P6, R13, R130, 0x2 ;  /* 0x000000820d847211 */ /* 0x002fc400078c10ff */
[----:B------:R-:W-:Y:S02]  /*a250*/  ISETP.NE.U32.AND P2, PT, R136, RZ, PT ;  /* 0x000000ff8800720c */ /* 0x000fe40003f45070 */
[----:B------:R-:W-:Y:S01]  /*a260*/  ISETP.NE.U32.AND P1, PT, R137, RZ, PT ;  /* 0x000000ff8900720c */ /* 0x000fe20003f25070 */
[----:B------:R-:W-:Y:S01]  /*a270*/  IMAD.X R133, R131, 0x1, R122, P6 ;  /* 0x0000000183857824 */ /* 0x000fe200030e067a */
[----:B---3--:R-:W-:Y:S02]  /*a280*/  LEA.HI R142, R142, 0x4e, RZ, 0x1a ;  /* 0x0000004e8e8e7811 */ /* 0x008fe400078fd0ff */
[----:B------:R-:W-:Y:S02]  /*a290*/  LOP3.LUT R148, R2, 0x10, RZ, 0xfc, !PT ;  /* 0x0000001002947812 */ /* 0x000fe400078efcff */
[----:B------:R-:W-:Y:S01]  /*a2a0*/  ISETP.GE.AND P5, PT, R142, UR11, PT ;  /* 0x0000000b8e007c0c */ /* 0x000fe2000bfa6270 */
[----:B------:R1:W-:Y:S01]  /*a2b0*/  LDGSTS.E [R143+0x8], desc[UR16][R132.64], P3 ;  /* 0x00008000848f7fae */ /* 0x0003e20009921850 */
[----:B------:R-:W-:Y:S01]  /*a2c0*/  LOP3.LUT R142, R2, 0x6c, RZ, 0xfc, !PT ;  /* 0x0000006c028e7812 */ /* 0x000fe200078efcff */
[----:B--2---:R-:W-:Y:S01]  /*a2d0*/  IMAD.WIDE R134, R82, 0x4, R130 ;  /* 0x0000000452867825 */ /* 0x004fe200078e0282 */
[----:B------:R-:W-:-:S02]  /*a2e0*/  SEL R136, RZ, 0x4, P5 ;  /* 0x00000004ff887807 */ /* 0x000fc40002800000 */
[----:B------:R-:W-:Y:S02]  /*a2f0*/  ISETP.GE.AND P5, PT, R142, UR11, PT ;  /* 0x0000000b8e007c0c */ /* 0x000fe4000bfa6270 */
[----:B------:R-:W2:Y:S01]  /*a300*/  S2R R142, SR_TID.X ;  /* 0x00000000008e7919 */ /* 0x000ea20000002100 */
[----:B------:R-:W-:Y:S02]  /*a310*/  SEL R136, R136, RZ, !P0 ;  /* 0x000000ff88887207 */ /* 0x000fe40004000000 */
[----:B------:R-:W-:Y:S01]  /*a320*/  SEL R137, RZ, 0x4, P5 ;  /* 0x00000004ff897807 */ /* 0x000fe20002800000 */
[----:B------:R3:W-:Y:S01]  /*a330*/  LDGSTS.E [R143+0x2000], desc[UR16][R134.64], P1 ;  /* 0x02000000868f7fae */ /* 0x0007e20008921850 */
[----:B-1----:R-:W-:Y:S02]  /*a340*/  IADD3 R132, P6, R15, R130, RZ ;  /* 0x000000820f847210 */ /* 0x002fe40007fde0ff */
[----:B------:R-:W-:Y:S02]  /*a350*/  ISETP.NE.U32.AND P3, PT, R136, RZ, PT ;  /* 0x000000ff8800720c */ /* 0x000fe40003f65070 */
[----:B------:R-:W-:Y:S01]  /*a360*/  SEL R137, R137, RZ, !P0 ;  /* 0x000000ff89897207 */ /* 0x000fe20004000000 */
[----:B------:R-:W-:Y:S01]  /*a370*/  IMAD.X R133, R131, 0x1, R41, P6 ;  /* 0x0000000183857824 */ /* 0x000fe200030e0629 */
[----:B------:R-:W-:-:S02]  /*a380*/  ISETP.GE.AND P6, PT, R148, UR11, PT ;  /* 0x0000000b94007c0c */ /* 0x000fc4000bfc6270 */
[----:B------:R-:W-:Y:S02]  /*a390*/  ISETP.NE.U32.AND P1, PT, R137, RZ, PT ;  /* 0x000000ff8900720c */ /* 0x000fe40003f25070 */
[----:B------:R1:W-:Y:S01]  /*a3a0*/  LDGSTS.E [R143+0x2008], desc[UR16][R132.64], P4 ;  /* 0x02008000848f7fae */ /* 0x0003e2000a121850 */
[----:B------:R-:W-:Y:S01]  /*a3b0*/  SEL R137, RZ, 0x4, P6 ;  /* 0x00000004ff897807 */ /* 0x000fe20003000000 */
[----:B---3--:R-:W-:Y:S01]  /*a3c0*/  IMAD.WIDE R134, R68, 0x4, R130 ;  /* 0x0000000444867825 */ /* 0x008fe200078e0282 */
[----:B------:R-:W-:Y:S02]  /*a3d0*/  LOP3.LUT R147, R2, 0x30, RZ, 0xfc, !PT ;  /* 0x0000003002937812 */ /* 0x000fe400078efcff */
[----:B------:R-:W-:Y:S02]  /*a3e0*/  SEL R137, R137, RZ, !P0 ;  /* 0x000000ff89897207 */ /* 0x000fe40004000000 */
[----:B------:R3:W-:Y:S01]  /*a3f0*/  LDGSTS.E [R143+0x4000], desc[UR16][R134.64], P2 ;  /* 0x04000000868f7fae */ /* 0x0007e20009121850 */
[----:B------:R-:W-:-:S02]  /*a400*/  ISETP.GE.AND P2, PT, R147, UR11, PT ;  /* 0x0000000b93007c0c */ /* 0x000fc4000bf46270 */
[----:B------:R-:W-:Y:S02]  /*a410*/  LOP3.LUT R147, R22, 0x40, RZ, 0x3c, !PT ;  /* 0x0000004016937812 */ /* 0x000fe400078e3cff */
[----:B-1----:R-:W-:Y:S02]  /*a420*/  IADD3 R132, P6, R17, R130, RZ ;  /* 0x0000008211847210 */ /* 0x002fe40007fde0ff */
[----:B------:R-:W-:Y:S01]  /*a430*/  LOP3.LUT R148, R2, 0x52, RZ, 0xfc, !PT ;  /* 0x0000005202947812 */ /* 0x000fe200078efcff */
[----:B------:R-:W-:Y:S01]  /*a440*/  VIADD R147, R147, UR20 ;  /* 0x0000001493937c36 */ /* 0x000fe20008000000 */
[----:B--2---:R-:W-:Y:S01]  /*a450*/  LEA.HI R142, R142, 0x6e, RZ, 0x1a ;  /* 0x0000006e8e8e7811 */ /* 0x004fe200078fd0ff */
[----:B------:R-:W-:Y:S01]  /*a460*/  IMAD.X R133, R131, 0x1, R43, P6 ;  /* 0x0000000183857824 */ /* 0x000fe200030e062b */
[----:B------:R-:W-:Y:S01]  /*a470*/  ISETP.NE.U32.AND P6, PT, R137, RZ, PT ;  /* 0x000000ff8900720c */ /* 0x000fe20003fc5070 */
[----:B---3--:R-:W-:Y:S01]  /*a480*/  IMAD.WIDE R134, R54, 0x4, R130 ;  /* 0x0000000436867825 */ /* 0x008fe200078e0282 */
[----:B------:R-:W-:-:S02]  /*a490*/  ISETP.GE.AND P5, PT, R142, UR11, PT ;  /* 0x0000000b8e007c0c */ /* 0x000fc4000bfa6270 */
[----:B------:R-:W-:Y:S01]  /*a4a0*/  LOP3.LUT R142, R2, 0x12, RZ, 0xfc, !PT ;  /* 0x00000012028e7812 */ /* 0x000fe200078efcff */
[----:B------:R1:W-:Y:S01]  /*a4b0*/  LDGSTS.E [R143+0x4008], desc[UR16][R132.64], P3 ;  /* 0x04008000848f7fae */ /* 0x0003e20009921850 */
[----:B------:R-:W-:Y:S02]  /*a4c0*/  SEL R136, RZ, 0x4, P5 ;  /* 0x00000004ff887807 */ /* 0x000fe40002800000 */
[----:B------:R-:W-:Y:S01]  /*a4d0*/  ISETP.GE.AND P5, PT, R142, UR11, PT ;  /* 0x0000000b8e007c0c */ /* 0x000fe2000bfa6270 */
[----:B------:R-:W-:Y:S01]  /*a4e0*/  LDGSTS.E [R143+0x6000], desc[UR16][R134.64], P1 ;  /* 0x06000000868f7fae */ /* 0x000fe20008921850 */
[----:B------:R-:W-:Y:S02]  /*a4f0*/  SEL R136, R136, RZ, !P0 ;  /* 0x000000ff88887207 */ /* 0x000fe40004000000 */
[----:B------:R-:W-:Y:S02]  /*a500*/  LOP3.LUT R142, R2, 0x32, RZ, 0xfc, !PT ;  /* 0x00000032028e7812 */ /* 0x000fe400078efcff */
[----:B------:R-:W-:-:S02]  /*a510*/  ISETP.NE.U32.AND P4, PT, R136, RZ, PT ;  /* 0x000000ff8800720c */ /* 0x000fc40003f85070 */
[----:B------:R-:W-:Y:S02]  /*a520*/  SEL R136, RZ, 0x4, P5 ;  /* 0x00000004ff887807 */ /* 0x000fe40002800000 */
[----:B------:R-:W-:Y:S02]  /*a530*/  ISETP.GE.AND P5, PT, R142, UR11, PT ;  /* 0x0000000b8e007c0c */ /* 0x000fe4000bfa6270 */
[----:B------:R-:W-:Y:S02]  /*a540*/  SEL R136, R136, RZ, !P0 ;  /* 0x000000ff88887207 */ /* 0x000fe40004000000 */
[----:B------:R-:W-:Y:S02]  /*a550*/  SEL R137, RZ, 0x4, P2 ;  /* 0x00000004ff897807 */ /* 0x000fe40001000000 */
[----:B-1----:R-:W-:Y:S02]  /*a560*/  IADD3 R132, P2, R19, R130, RZ ;  /* 0x0000008213847210 */ /* 0x002fe40007f5e0ff */
[----:B------:R-:W-:-:S02]  /*a570*/  ISETP.NE.U32.AND P3, PT, R136, RZ, PT ;  /* 0x000000ff8800720c */ /* 0x000fc40003f65070 */
[----:B------:R-:W-:Y:S01]  /*a580*/  SEL R142, RZ, 0x4, P5 ;  /* 0x00000004ff8e7807 */ /* 0x000fe20002800000 */
[----:B------:R-:W-:Y:S01]  /*a590*/  IMAD.X R133, R131, 0x1, R45, P2 ;  /* 0x0000000183857824 */ /* 0x000fe200010e062d */
[----:B------:R-:W-:Y:S02]  /*a5a0*/  LEA R136, P5, R10, R130, 0x2 ;  /* 0x000000820a887211 */ /* 0x000fe400078a10ff */
[----:B------:R-:W-:Y:S02]  /*a5b0*/  SEL R137, R137, RZ, !P0 ;  /* 0x000000ff89897207 */ /* 0x000fe40004000000 */
[----:B------:R-:W-:Y:S01]  /*a5c0*/  SEL R142, R142, RZ, !P0 ;  /* 0x000000ff8e8e7207 */ /* 0x000fe20004000000 */
[----:B------:R1:W-:Y:S01]  /*a5d0*/  LDGSTS.E [R143+0x6008], desc[UR16][R132.64], P4 ;  /* 0x06008000848f7fae */ /* 0x0003e2000a121850 */
[----:B------:R-:W-:Y:S01]  /*a5e0*/  ISETP.NE.U32.AND P2, PT, R137, RZ, PT ;  /* 0x000000ff8900720c */ /* 0x000fe20003f45070 */
[----:B------:R-:W-:Y:S01]  /*a5f0*/  IMAD.X R137, R131, 0x1, R121, P5 ;  /* 0x0000000183897824 */ /* 0x000fe200028e0679 */
[----:B------:R-:W-:-:S02]  /*a600*/  ISETP.GE.AND P5, PT, R149, UR11, PT ;  /* 0x0000000b95007c0c */ /* 0x000fc4000bfa6270 */
[----:B------:R-:W-:Y:S02]  /*a610*/  LOP3.LUT R149, R2, 0x70, RZ, 0xfc, !PT ;  /* 0x0000007002957812 */ /* 0x000fe400078efcff */
[----:B------:R-:W-:Y:S01]  /*a620*/  ISETP.GE.AND P4, PT, R148, UR11, PT ;  /* 0x0000000b94007c0c */ /* 0x000fe2000bf86270 */
[----:B------:R2:W-:Y:S01]  /*a630*/  LDGSTS.E [R147], desc[UR16][R136.64], P6 ;  /* 0x0000000088937fae */ /* 0x0005e2000b121850 */
[----:B------:R-:W-:Y:S02]  /*a640*/  ISETP.NE.U32.AND P1, PT, R142, RZ, PT ;  /* 0x000000ff8e00720c */ /* 0x000fe40003f25070 */
[----:B------:R-:W-:Y:S02]  /*a650*/  LOP3.LUT R148, R2, 0x72, RZ, 0xfc, !PT ;  /* 0x0000007202947812 */ /* 0x000fe400078efcff */
[----:B------:R-:W-:Y:S02]  /*a660*/  ISETP.GE.AND P6, PT, R149, UR11, PT ;  /* 0x0000000b95007c0c */ /* 0x000fe4000bfc6270 */
[----:B------:R-:W-:-:S02]  /*a670*/  SEL R142, RZ, 0x4, P5 ;  /* 0x00000004ff8e7807 */ /* 0x000fc40002800000 */
[----:B-1----:R-:W-:Y:S02]  /*a680*/  LEA R132, P5, R11, R130, 0x2 ;  /* 0x000000820b847211 */ /* 0x002fe400078a10ff */
[----:B------:R-:W-:Y:S02]  /*a690*/  SEL R134, RZ, 0x4, P4 ;  /* 0x00000004ff867807 */ /* 0x000fe40002000000 */
[----:B------:R-:W-:Y:S01]  /*a6a0*/  ISETP.GE.AND P4, PT, R148, UR11, PT ;  /* 0x0000000b94007c0c */ /* 0x000fe2000bf86270 */
[----:B------:R-:W-:Y:S01]  /*a6b0*/  IMAD.X R133, R131, 0x1, R120, P5 ;  /* 0x0000000183857824 */ /* 0x000fe200028e0678 */
[----:B------:R-:W-:Y:S02]  /*a6c0*/  SEL R135, RZ, 0x4, P6 ;  /* 0x00000004ff877807 */ /* 0x000fe40003000000 */
[----:B------:R-:W-:Y:S02]  /*a6d0*/  LOP3.LUT R148, R2, 0x14, RZ, 0xfc, !PT ;  /* 0x0000001402947812 */ /* 0x000fe400078efcff */
[----:B------:R-:W-:Y:S01]  /*a6e0*/  SEL R134, R134, RZ, !P0 ;  /* 0x000000ff86867207 */ /* 0x000fe20004000000 */
[----:B------:R1:W-:Y:S01]  /*a6f0*/  LDGSTS.E [R147+0x8], desc[UR16][R132.64], P3 ;  /* 0x0000800084937fae */ /* 0x0003e20009921850 */
[----:B--2---:R-:W-:-:S02]  /*a700*/  SEL R137, RZ, 0x4, P4 ;  /* 0x00000004ff897807 */ /* 0x004fc40002000000 */
[----:B------:R-:W-:Y:S02]  /*a710*/  SEL R136, R135, RZ, !P0 ;  /* 0x000000ff87887207 */ /* 0x000fe40004000000 */
[----:B------:R-:W-:Y:S02]  /*a720*/  SEL R142, R142, RZ, !P0 ;  /* 0x000000ff8e8e7207 */ /* 0x000fe40004000000 */
[----:B------:R-:W-:Y:S02]  /*a730*/  ISETP.GE.AND P4, PT, R148, UR11, PT ;  /* 0x0000000b94007c0c */ /* 0x000fe4000bf86270 */
[----:B------:R-:W-:Y:S01]  /*a740*/  ISETP.NE.U32.AND P5, PT, R134, RZ, PT ;  /* 0x000000ff8600720c */ /* 0x000fe20003fa5070 */
[--C-:B------:R-:W-:Y:S01]  /*a750*/  IMAD.WIDE R134, R81, 0x4, R130.reuse ;  /* 0x0000000451867825 */ /* 0x100fe200078e0282 */
[----:B------:R-:W-:Y:S02]  /*a760*/  ISETP.NE.U32.AND P3, PT, R136, RZ, PT ;  /* 0x000000ff8800720c */ /* 0x000fe40003f65070 */
[----:B------:R-:W-:Y:S01]  /*a770*/  LOP3.LUT R149, R2, 0x16, RZ, 0xfc, !PT ;  /* 0x0000001602957812 */ /* 0x000fe200078efcff */
[----:B-1----:R-:W-:Y:S01]  /*a780*/  IMAD.WIDE R132, R80, 0x4, R130 ;  /* 0x0000000450847825 */ /* 0x002fe200078e0282 */
[----:B------:R-:W-:Y:S01]  /*a790*/  ISETP.NE.U32.AND P6, PT, R142, RZ, PT ;  /* 0x000000ff8e00720c */ /* 0x000fe20003fc5070 */
[----:B------:R1:W-:Y:S01]  /*a7a0*/  LDGSTS.E [R147+0x2000], desc[UR16][R134.64], P2 ;  /* 0x0200000086937fae */ /* 0x0003e20009121850 */
[----:B------:R-:W-:-:S02]  /*a7b0*/  SEL R136, RZ, 0x4, P4 ;  /* 0x00000004ff887807 */ /* 0x000fc40002000000 */
[----:B------:R-:W-:Y:S01]  /*a7c0*/  LOP3.LUT R148, R2, 0x34, RZ, 0xfc, !PT ;  /* 0x0000003402947812 */ /* 0x000fe200078efcff */
[----:B------:R2:W-:Y:S01]  /*a7d0*/  LDGSTS.E [R147+0x2008], desc[UR16][R132.64], P1 ;  /* 0x0200800084937fae */ /* 0x0005e20008921850 */
[----:B------:R-:W-:Y:S02]  /*a7e0*/  SEL R137, R137, RZ, !P0 ;  /* 0x000000ff89897207 */ /* 0x000fe40004000000 */
[----:B------:R-:W-:Y:S02]  /*a7f0*/  ISETP.GE.AND P4, PT, R149, UR11, PT ;  /* 0x0000000b95007c0c */ /* 0x000fe4000bf86270 */
[----:B------:R-:W-:Y:S02]  /*a800*/  SEL R136, R136, RZ, !P0 ;  /* 0x000000ff88887207 */ /* 0x000fe40004000000 */
[----:B------:R-:W-:Y:S01]  /*a810*/  ISETP.GE.AND P1, PT, R148, UR11, PT ;  /* 0x0000000b94007c0c */ /* 0x000fe2000bf26270 */
[----:B-1----:R-:W-:Y:S01]  /*a820*/  IMAD.WIDE R134, R67, 0x4, R130 ;  /* 0x0000000443867825 */ /* 0x002fe200078e0282 */
[----:B------:R-:W-:-:S02]  /*a830*/  ISETP.NE.U32.AND P2, PT, R137, RZ, PT ;  /* 0x000000ff8900720c */ /* 0x000fc40003f45070 */
[----:B------:R-:W-:Y:S01]  /*a840*/  SEL R137, RZ, 0x4, P4 ;  /* 0x00000004ff897807 */ /* 0x000fe20002000000 */
[----:B--2---:R-:W-:Y:S01]  /*a850*/  IMAD.WIDE R132, R66, 0x4, R130 ;  /* 0x0000000442847825 */ /* 0x004fe200078e0282 */
[----:B------:R-:W-:Y:S01]  /*a860*/  ISETP.NE.U32.AND P4, PT, R136, RZ, PT ;  /* 0x000000ff8800720c */ /* 0x000fe20003f85070 */
[----:B------:R1:W-:Y:S01]  /*a870*/  LDGSTS.E [R147+0x4000], desc[UR16][R134.64], P6 ;  /* 0x0400000086937fae */ /* 0x0003e2000b121850 */
[----:B------:R-:W-:Y:S02]  /*a880*/  SEL R136, RZ, 0x4, P1 ;  /* 0x00000004ff887807 */ /* 0x000fe40000800000 */
[----:B------:R-:W-:Y:S01]  /*a890*/  LOP3.LUT R143, R2, 0x36, RZ, 0xfc, !PT ;  /* 0x00000036028f7812 */ /* 0x000fe200078efcff */
[----:B------:R2:W-:Y:S01]  /*a8a0*/  LDGSTS.E [R147+0x4008], desc[UR16][R132.64], P5 ;  /* 0x0400800084937fae */ /* 0x0005e2000a921850 */
[----:B------:R-:W-:Y:S02]  /*a8b0*/  SEL R136, R136, RZ, !P0 ;  /* 0x000000ff88887207 */ /* 0x000fe40004000000 */
[----:B------:R-:W-:-:S02]  /*a8c0*/  ISETP.GE.AND P6, PT, R143, UR11, PT ;  /* 0x0000000b8f007c0c */ /* 0x000fc4000bfc6270 */
[----:B------:R-:W-:Y:S02]  /*a8d0*/  LOP3.LUT R143, R2, 0x54, RZ, 0xfc, !PT ;  /* 0x00000054028f7812 */ /* 0x000fe400078efcff */
[----:B------:R-:W-:Y:S01]  /*a8e0*/  ISETP.NE.U32.AND P5, PT, R136, RZ, PT ;  /* 0x000000ff8800720c */ /* 0x000fe20003fa5070 */
[----:B-1----:R-:W-:Y:S01]  /*a8f0*/  IMAD.WIDE R134, R53, 0x4, R130 ;  /* 0x0000000435867825 */ /* 0x002fe200078e0282 */
[----:B------:R-:W-:Y:S02]  /*a900*/  SEL R136, RZ, 0x4, P6 ;  /* 0x00000004ff887807 */ /* 0x000fe40003000000 */
[----:B------:R-:W-:Y:S02]  /*a910*/  ISETP.GE.AND P6, PT, R143, UR11, PT ;  /* 0x0000000b8f007c0c */ /* 0x000fe4000bfc6270 */
[----:B------:R1:W-:Y:S01]  /*a920*/  LDGSTS.E [R147+0x6000], desc[UR16][R134.64], P3 ;  /* 0x0600000086937fae */ /* 0x0003e20009921850 */
[----:B--2---:R-:W-:Y:S02]  /*a930*/  LEA R132, P3, R12, R130, 0x2 ;  /* 0x000000820c847211 */ /* 0x004fe400078610ff */
[----:B------:R-:W-:-:S02]  /*a940*/  LOP3.LUT R143, R22, 0x50, RZ, 0x3c, !PT ;  /* 0x00000050168f7812 */ /* 0x000fc400078e3cff */
[----:B------:R-:W-:Y:S01]  /*a950*/  SEL R136, R136, RZ, !P0 ;  /* 0x000000ff88887207 */ /* 0x000fe20004000000 */
[----:B------:R-:W-:Y:S01]  /*a960*/  IMAD.X R133, R131, 0x1, R119, P3 ;  /* 0x0000000183857824 */ /* 0x000fe200018e0677 */
[----:B------:R-:W-:Y:S01]  /*a970*/  SEL R137, R137, RZ, !P0 ;  /* 0x000000ff89897207 */ /* 0x000fe20004000000 */
[----:B------:R-:W-:Y:S01]  /*a980*/  VIADD R143, R143, UR20 ;  /* 0x000000148f8f7c36 */ /* 0x000fe20008000000 */
[----:B------:R-:W-:Y:S02]  /*a990*/  ISETP.NE.U32.AND P3, PT, R136, RZ, PT ;  /* 0x000000ff8800720c */ /* 0x000fe40003f65070 */
[----:B------:R-:W-:Y:S01]  /*a9a0*/  SEL R136, RZ, 0x4, P6 ;  /* 0x00000004ff887807 */ /* 0x000fe20003000000 */
[----:B-1----:R-:W-:Y:S01]  /*a9b0*/  IMAD.WIDE R134, R52, 0x4, R130 ;  /* 0x0000000434867825 */ /* 0x002fe200078e0282 */
[C---:B------:R-:W-:Y:S02]  /*a9c0*/  LOP3.LUT R148, R2.reuse, 0x56, RZ, 0xfc, !PT ;  /* 0x0000005602947812 */ /* 0x040fe400078efcff */
[----:B------:R-:W-:-:S02]  /*a9d0*/  LOP3.LUT R142, R2, 0x74, RZ, 0xfc, !PT ;  /* 0x00000074028e7812 */ /* 0x000fc400078efcff */
[----:B------:R-:W-:Y:S01]  /*a9e0*/  ISETP.NE.U32.AND P1, PT, R137, RZ, PT ;  /* 0x000000ff8900720c */ /* 0x000fe20003f25070 */
[----:B------:R-:W-:Y:S01]  /*a9f0*/  LDGSTS.E [R147+0x6008], desc[UR16][R134.64], P2 ;  /* 0x0600800086937fae */ /* 0x000fe20009121850 */
[----:B------:R-:W-:Y:S02]  /*aa00*/  SEL R136, R136, RZ, !P0 ;  /* 0x000000ff88887207 */ /* 0x000fe40004000000 */
[----:B------:R-:W-:Y:S01]  /*aa10*/  ISETP.GE.AND P6, PT, R148, UR11, PT ;  /* 0x0000000b94007c0c */ /* 0x000fe2000bfc6270 */
[----:B------:R1:W-:Y:S01]  /*aa20*/  LDGSTS.E [R143], desc[UR16][R132.64], P4 ;  /* 0x00000000848f7fae */ /* 0x0003e2000a121850 */
[----:B------:R-:W-:Y:S02]  /*aa30*/  ISETP.GE.AND P4, PT, R142, UR11, PT ;  /* 0x0000000b8e007c0c */ /* 0x000fe4000bf86270 */
[----:B------:R-:W-:Y:S02]  /*aa40*/  LOP3.LUT R142, R2, 0x76, RZ, 0xfc, !PT ;  /* 0x00000076028e7812 */ /* 0x000fe400078efcff */
[----:B------:R-:W-:-:S02]  /*aa50*/  ISETP.NE.U32.AND P2, PT, R136, RZ, PT ;  /* 0x000000ff8800720c */ /* 0x000fc40003f45070 */
[----:B------:R-:W-:Y:S02]  /*aa60*/  SEL R136, RZ, 0x4, P6 ;  /* 0x00000004ff887807 */ /* 0x000fe40003000000 */
[----:B------:R-:W-:Y:S02]  /*aa70*/  ISETP.GE.AND P6, PT, R142, UR11, PT ;  /* 0x0000000b8e007c0c */ /* 0x000fe4000bfc6270 */
[----:B------:R-:W-:Y:S01]  /*aa80*/  LOP3.LUT R142, R2, 0x18, RZ, 0xfc, !PT ;  /* 0x00000018028e7812 */ /* 0x000fe200078efcff */
[----:B-1----:R-:W-:Y:S01]  /*aa90*/  IMAD.WIDE R132, R48, 0x4, R130 ;  /* 0x0000000430847825 */ /* 0x002fe200078e0282 */
[----:B------:R-:W-:Y:S02]  /*aaa0*/  SEL R134, RZ, 0x4, P6 ;  /* 0x00000004ff867807 */ /* 0x000fe40003000000 */
[----:B------:R-:W-:Y:S02]  /*aab0*/  SEL R137, RZ, 0x4, P4 ;  /* 0x00000004ff897807 */ /* 0x000fe40002000000 */
        /* <DEDUP_REMOVED lines=15> */
[----:B------:R-:W-:Y:S01]  /*abb0*/  LOP3.LUT R149, R2, 0x38, RZ, 0xfc, !PT ;  /* 0x0000003802957812 */ /* 0x000fe200078efcff */
[----:B------:R2:W-:Y:S01]  /*abc0*/  LDGSTS.E [R143+0x2008], desc[UR16][R134.64], P3 ;  /* 0x02008000868f7fae */ /* 0x0005e20009921850 */
[----:B------:R-:W-:Y:S02]  /*abd0*/  ISETP.GE.AND P5, PT, R148, UR11, PT ;  /* 0x0000000b94007c0c */ /* 0x000fe4000bfa6270 */
[----:B------:R-:W-:Y:S01]  /*abe0*/  LOP3.LUT R148, R2, 0x3a, RZ, 0xfc, !PT ;  /* 0x0000003a02947812 */ /* 0x000fe200078efcff */
[----:B------:R-:W-:Y:S01]  /*abf0*/  LDGSTS.E [R143+0x4000], desc[UR16][R136.64], P2 ;  /* 0x04000000888f7fae */ /* 0x000fe20009121850 */
[----:B------:R-:W-:-:S02]  /*ac00*/  ISETP.NE.U32.AND P3, PT, R142, RZ, PT ;  /* 0x000000ff8e00720c */ /* 0x000fc40003f65070 */
[----:B------:R-:W-:Y:S01]  /*ac10*/  ISETP.GE.AND P2, PT, R149, UR11, PT ;  /* 0x0000000b95007c0c */ /* 0x000fe2000bf46270 */
[--C-:B-1----:R-:W-:Y:S01]  /*ac20*/  IMAD.WIDE R132, R64, 0x4, R130.reuse ;  /* 0x0000000440847825 */ /* 0x102fe200078e0282 */
[----:B------:R-:W-:Y:S02]  /*ac30*/  SEL R142, RZ, 0x4, P5 ;  /* 0x00000004ff8e7807 */ /* 0x000fe40002800000 */
[----:B------:R-:W-:Y:S01]  /*ac40*/  ISETP.GE.AND P5, PT, R148, UR11, PT ;  /* 0x0000000b94007c0c */ /* 0x000fe2000bfa6270 */
[----:B--2---:R-:W-:Y:S01]  /*ac50*/  IMAD.WIDE R134, R51, 0x4, R130 ;  /* 0x0000000433867825 */ /* 0x004fe200078e0282 */
[----:B------:R-:W-:Y:S01]  /*ac60*/  LOP3.LUT R148, R2, 0x5a, RZ, 0xfc, !PT ;  /* 0x0000005a02947812 */ /* 0x000fe200078efcff */
[----:B------:R1:W-:Y:S01]  /*ac70*/  LDGSTS.E [R143+0x4008], desc[UR16][R132.64], P4 ;  /* 0x04008000848f7fae */ /* 0x0003e2000a121850 */
[----:B------:R-:W-:Y:S02]  /*ac80*/  SEL R147, RZ, 0x4, P2 ;  /* 0x00000004ff937807 */ /* 0x000fe40001000000 */
[----:B------:R-:W-:Y:S01]  /*ac90*/  SEL R142, R142, RZ, !P0 ;  /* 0x000000ff8e8e7207 */ /* 0x000fe20004000000 */
[----:B------:R2:W-:Y:S01]  /*aca0*/  LDGSTS.E [R143+0x6000], desc[UR16][R134.64], P6 ;  /* 0x06000000868f7fae */ /* 0x0005e2000b121850 */
[----:B------:R-:W-:-:S02]  /*acb0*/  ISETP.GE.AND P4, PT, R148, UR11, PT ;  /* 0x0000000b94007c0c */ /* 0x000fc4000bf86270 */
[----:B------:R-:W-:Y:S02]  /*acc0*/  SEL R147, R147, RZ, !P0 ;  /* 0x000000ff93937207 */ /* 0x000fe40004000000 */
[----:B------:R-:W-:Y:S02]  /*acd0*/  LOP3.LUT R148, R22, 0x60, RZ, 0x3c, !PT ;  /* 0x0000006016947812 */ /* 0x000fe400078e3cff */
[----:B------:R-:W-:Y:S01]  /*ace0*/  ISETP.NE.U32.AND P2, PT, R142, RZ, PT ;  /* 0x000000ff8e00720c */ /* 0x000fe20003f45070 */
[--C-:B-1----:R-:W-:Y:S01]  /*acf0*/  IMAD.WIDE R132, R50, 0x4, R130.reuse ;  /* 0x0000000432847825 */ /* 0x102fe200078e0282 */
[----:B------:R-:W-:Y:S02]  /*ad00*/  SEL R142, RZ, 0x4, P5 ;  /* 0x00000004ff8e7807 */ /* 0x000fe40002800000 */
[----:B------:R-:W-:Y:S01]  /*ad10*/  ISETP.NE.U32.AND P5, PT, R147, RZ, PT ;  /* 0x000000ff9300720c */ /* 0x000fe20003fa5070 */
[----:B--2---:R-:W-:Y:S01]  /*ad20*/  IMAD.WIDE R134, R91, 0x4, R130 ;  /* 0x000000045b867825 */ /* 0x004fe200078e0282 */
[----:B------:R1:W-:Y:S01]  /*ad30*/  LDGSTS.E [R143+0x6008], desc[UR16][R132.64], P1 ;  /* 0x06008000848f7fae */ /* 0x0003e20008921850 */
[----:B------:R-:W-:-:S02]  /*ad40*/  LOP3.LUT R149, R2, 0x58, RZ, 0xfc, !PT ;  /* 0x0000005802957812 */ /* 0x000fc400078efcff */
[----:B------:R-:W-:Y:S01]  /*ad50*/  VIADD R147, R148, UR20 ;  /* 0x0000001494937c36 */ /* 0x000fe20008000000 */
[----:B------:R-:W-:Y:S02]  /*ad60*/  LOP3.LUT R148, R2, 0x78, RZ, 0xfc, !PT ;  /* 0x0000007802947812 */ /* 0x000fe400078efcff */
[----:B------:R-:W-:Y:S02]  /*ad70*/  ISETP.GE.AND P6, PT, R149, UR11, PT ;  /* 0x0000000b95007c0c */ /* 0x000fe4000bfc6270 */
[----:B------:R2:W-:Y:S01]  /*ad80*/  LDGSTS.E [R147], desc[UR16][R134.64], P3 ;  /* 0x0000000086937fae */ /* 0x0005e20009921850 */
[----:B------:R-:W-:Y:S02]  /*ad90*/  ISETP.GE.AND P3, PT, R148, UR11, PT ;  /* 0x0000000b94007c0c */ /* 0x000fe4000bf66270 */
[----:B------:R-:W-:Y:S01]  /*ada0*/  LOP3.LUT R148, R2, 0x7a, RZ, 0xfc, !PT ;  /* 0x0000007a02947812 */ /* 0x000fe200078efcff */
[----:B-1----:R-:W-:Y:S01]  /*adb0*/  IMAD.WIDE R132, R90, 0x4, R130 ;  /* 0x000000045a847825 */ /* 0x002fe200078e0282 */
[----:B------:R-:W-:-:S02]  /*adc0*/  SEL R142, R142, RZ, !P0 ;  /* 0x000000ff8e8e7207 */ /* 0x000fc40004000000 */
[----:B------:R-:W-:Y:S02]  /*add0*/  SEL R136, RZ, 0x4, P6 ;  /* 0x00000004ff887807 */ /* 0x000fe40003000000 */
[----:B------:R1:W-:Y:S01]  /*ade0*/  LDGSTS.E [R147+0x8], desc[UR16][R132.64], P2 ;  /* 0x0000800084937fae */ /* 0x0003e20009121850 */
[----:B------:R-:W-:Y:S02]  /*adf0*/  ISETP.GE.AND P2, PT, R148, UR11, PT ;  /* 0x0000000b94007c0c */ /* 0x000fe4000bf46270 */
[----:B------:R-:W-:Y:S01]  /*ae00*/  LOP3.LUT R149, R2, 0x1c, RZ, 0xfc, !PT ;  /* 0x0000001c02957812 */ /* 0x000fe200078efcff */
[----:B------:R-:W3:Y:S01]  /*ae10*/  S2R R148, SR_TID.X ;  /* 0x0000000000947919 */ /* 0x000ee20000002100 */
[----:B------:R-:W-:Y:S01]  /*ae20*/  ISETP.NE.U32.AND P6, PT, R142, RZ, PT ;  /* 0x000000ff8e00720c */ /* 0x000fe20003fc5070 */
[----:B--2---:R-:W-:Y:S01]  /*ae30*/  IMAD.WIDE R134, R77, 0x4, R130 ;  /* 0x000000044d867825 */ /* 0x004fe200078e0282 */
[----:B------:R-:W-:Y:S02]  /*ae40*/  SEL R142, RZ, 0x4, P3 ;  /* 0x00000004ff8e7807 */ /* 0x000fe40001800000 */
[----:B------:R-:W-:-:S02]  /*ae50*/  SEL R143, RZ, 0x4, P2 ;  /* 0x00000004ff8f7807 */ /* 0x000fc40001000000 */
[----:B------:R-:W-:Y:S01]  /*ae60*/  ISETP.GE.AND P2, PT, R149, UR11, PT ;  /* 0x0000000b95007c0c */ /* 0x000fe2000bf46270 */
[----:B------:R2:W-:Y:S01]  /*ae70*/  LDGSTS.E [R147+0x2000], desc[UR16][R134.64], P5 ;  /* 0x0200000086937fae */ /* 0x0005e2000a921850 */
[----:B------:R-:W-:Y:S02]  /*ae80*/  SEL R137, RZ, 0x4, P4 ;  /* 0x00000004ff897807 */ /* 0x000fe40002000000 */
[----:B-1----:R-:W-:Y:S02]  /*ae90*/  SEL R132, RZ, 0x4, P2 ;  /* 0x00000004ff847807 */ /* 0x002fe40001000000 */
[----:B------:R-:W-:Y:S02]  /*aea0*/  SEL R136, R136, RZ, !P0 ;  /* 0x000000ff88887207 */ /* 0x000fe40004000000 */
[----:B------:R-:W-:Y:S02]  /*aeb0*/  SEL R137, R137, RZ, !P0 ;  /* 0x000000ff89897207 */ /* 0x000fe40004000000 */
[----:B------:R-:W-:-:S02]  /*aec0*/  ISETP.NE.U32.AND P4, PT, R136, RZ, PT ;  /* 0x000000ff8800720c */ /* 0x000fc40003f85070 */
[----:B------:R-:W-:Y:S01]  /*aed0*/  ISETP.NE.U32.AND P1, PT, R137, RZ, PT ;  /* 0x000000ff8900720c */ /* 0x000fe20003f25070 */
[--C-:B------:R-:W-:Y:S01]  /*aee0*/  IMAD.WIDE R136, R76, 0x4, R130.reuse ;  /* 0x000000044c887825 */ /* 0x100fe200078e0282 */
[----:B------:R-:W-:Y:S02]  /*aef0*/  SEL R132, R132, RZ, !P0 ;  /* 0x000000ff84847207 */ /* 0x000fe40004000000 */
[----:B------:R-:W-:Y:S01]  /*af00*/  SEL R142, R142, RZ, !P0 ;  /* 0x000000ff8e8e7207 */ /* 0x000fe20004000000 */
[----:B--2---:R-:W-:Y:S01]  /*af10*/  IMAD.WIDE R134, R63, 0x4, R130 ;  /* 0x000000043f867825 */ /* 0x004fe200078e0282 */
[----:B------:R-:W-:Y:S01]  /*af20*/  LDGSTS.E [R147+0x2008], desc[UR16][R136.64], P6 ;  /* 0x0200800088937fae */ /* 0x000fe2000b121850 */
[----:B------:R-:W-:Y:S02]  /*af30*/  SEL R143, R143, RZ, !P0 ;  /* 0x000000ff8f8f7207 */ /* 0x000fe40004000000 */
[----:B------:R-:W-:Y:S02]  /*af40*/  ISETP.NE.U32.AND P6, PT, R142, RZ, PT ;  /* 0x000000ff8e00720c */ /* 0x000fe40003fc5070 */
[----:B------:R1:W-:Y:S01]  /*af50*/  LDGSTS.E [R147+0x4000], desc[UR16][R134.64], P4 ;  /* 0x0400000086937fae */ /* 0x0003e2000a121850 */
[----:B------:R-:W-:-:S02]  /*af60*/  LOP3.LUT R149, R2, 0x5c, RZ, 0xfc, !PT ;  /* 0x0000005c02957812 */ /* 0x000fc400078efcff */
[----:B---3--:R-:W-:-:S04]  /*af70*/  LEA.HI R148, R148, 0x1e, RZ, 0x1a ;  /* 0x0000001e94947811 */ /* 0x008fc800078fd0ff */
[----:B------:R-:W-:Y:S02]  /*af80*/  ISETP.GE.AND P3, PT, R148, UR11, PT ;  /* 0x0000000b94007c0c */ /* 0x000fe4000bf66270 */
[----:B------:R-:W-:Y:S02]  /*af90*/  LOP3.LUT R148, R2, 0x3c, RZ, 0xfc, !PT ;  /* 0x0000003c02947812 */ /* 0x000fe400078efcff */
[----:B------:R-:W-:Y:S01]  /*afa0*/  SEL R133, RZ, 0x4, P3 ;  /* 0x00000004ff857807 */ /* 0x000fe20001800000 */
[----:B-1----:R-:W-:Y:S01]  /*afb0*/  IMAD.WIDE R134, R49, 0x4, R130 ;  /* 0x0000000431867825 */ /* 0x002fe200078e0282 */
[----:B------:R-:W-:Y:S02]  /*afc0*/  ISETP.GE.AND P2, PT, R148, UR11, PT ;  /* 0x0000000b94007c0c */ /* 0x000fe4000bf46270 */
[----:B------:R-:W1:Y:S01]  /*afd0*/  S2R R148, SR_TID.X ;  /* 0x0000000000947919 */ /* 0x000e620000002100 */
[----:B------:R-:W-:Y:S02]  /*afe0*/  SEL R133, R133, RZ, !P0 ;  /* 0x000000ff85857207 */ /* 0x000fe40004000000 */
[----:B------:R-:W-:-:S02]  /*aff0*/  SEL R136, RZ, 0x4, P2 ;  /* 0x00000004ff887807 */ /* 0x000fc40001000000 */
[----:B------:R-:W-:Y:S02]  /*b000*/  ISETP.NE.U32.AND P2, PT, R132, RZ, PT ;  /* 0x000000ff8400720c */ /* 0x000fe40003f45070 */
[----:B------:R-:W-:Y:S01]  /*b010*/  ISETP.NE.U32.AND P5, PT, R133, RZ, PT ;  /* 0x000000ff8500720c */ /* 0x000fe20003fa5070 */
[--C-:B------:R-:W-:Y:S01]  /*b020*/  IMAD.WIDE R132, R62, 0x4, R130.reuse ;  /* 0x000000043e847825 */ /* 0x100fe200078e0282 */
[----:B------:R-:W-:Y:S02]  /*b030*/  ISETP.NE.U32.AND P3, PT, R143, RZ, PT ;  /* 0x000000ff8f00720c */ /* 0x000fe40003f65070 */
[----:B------:R-:W-:Y:S02]  /*b040*/  SEL R136, R136, RZ, !P0 ;  /* 0x000000ff88887207 */ /* 0x000fe40004000000 */
[----:B------:R2:W-:Y:S02]  /*b050*/  LDGSTS.E [R147+0x4008], desc[UR16][R132.64], P1 ;  /* 0x0400800084937fae */ /* 0x0005e40008921850 */
[----:B------:R-:W-:Y:S01]  /*b060*/  ISETP.NE.U32.AND P4, PT, R136, RZ, PT ;  /* 0x000000ff8800720c */ /* 0x000fe20003f85070 */
[----:B------:R-:W-:Y:S01]  /*b070*/  IMAD.WIDE R136, R139, 0x4, R130 ;  /* 0x000000048b887825 */ /* 0x000fe200078e0282 */
[----:B------:R3:W-:Y:S01]  /*b080*/  LDGSTS.E [R147+0x6000], desc[UR16][R134.64], P6 ;  /* 0x0600000086937fae */ /* 0x0007e2000b121850 */
[----:B------:R-:W-:-:S04]  /*b090*/  ISETP.GE.AND P6, PT, R149, UR11, PT ;  /* 0x0000000b95007c0c */ /* 0x000fc8000bfc6270 */
[----:B------:R4:W-:Y:S01]  /*b0a0*/  LDGSTS.E [R147+0x6008], desc[UR16][R136.64], P3 ;  /* 0x0600800088937fae */ /* 0x0009e20009921850 */
[----:B------:R-:W-:Y:S02]  /*b0b0*/  SEL R143, RZ, 0x4, P6 ;  /* 0x00000004ff8f7807 */ /* 0x000fe40003000000 */
[----:B--2---:R-:W-:Y:S02]  /*b0c0*/  IADD3 R132, P6, R14, R130, RZ ;  /* 0x000000820e847210 */ /* 0x004fe40007fde0ff */
[----:B------:R-:W-:Y:S01]  /*b0d0*/  SEL R143, R143, RZ, !P0 ;  /* 0x000000ff8f8f7207 */ /* 0x000fe20004000000 */
[----:B---3--:R-:W-:Y:S01]  /*b0e0*/  IMAD.WIDE R134, R89, 0x4, R130 ;  /* 0x0000000459867825 */ /* 0x008fe200078e0282 */
[----:B-1----:R-:W-:-:S03]  /*b0f0*/  LEA.HI R148, R148, 0x3e, RZ, 0x1a ;  /* 0x0000003e94947811 */ /* 0x002fc600078fd0ff */
[----:B------:R-:W-:Y:S01]  /*b100*/  IMAD.X R133, R131, 0x1, R40, P6 ;  /* 0x0000000183857824 */ /* 0x000fe200030e0628 */
[----:B------:R-:W-:Y:S02]  /*b110*/  ISETP.NE.U32.AND P6, PT, R143, RZ, PT ;  /* 0x000000ff8f00720c */ /* 0x000fe40003fc5070 */
[----:B------:R-:W-:Y:S02]  /*b120*/  ISETP.GE.AND P1, PT, R148, UR11, PT ;  /* 0x0000000b94007c0c */ /* 0x000fe4000bf26270 */
[----:B------:R-:W1:Y:S01]  /*b130*/  S2R R148, SR_TID.X ;  /* 0x0000000000947919 */ /* 0x000e620000002100 */
[----:B----4-:R-:W-:Y:S02]  /*b140*/  LOP3.LUT R147, R0, 0x10, RZ, 0x3c, !PT ;  /* 0x0000001000937812 */ /* 0x010fe400078e3cff */
[----:B------:R-:W-:-:S04]  /*b150*/  SEL R142, RZ, 0x4, P1 ;  /* 0x00000004ff8e7807 */ /* 0x000fc80000800000 */
[----:B------:R-:W-:-:S04]  /*b160*/  SEL R142, R142, RZ, !P0 ;  /* 0x000000ff8e8e7207 */ /* 0x000fc80004000000 */
[----:B------:R-:W-:Y:S02]  /*b170*/  ISETP.NE.U32.AND P3, PT, R142, RZ, PT ;  /* 0x000000ff8e00720c */ /* 0x000fe40003f65070 */
[----:B-1----:R-:W-:-:S04]  /*b180*/  LEA.HI R148, R148, 0x5e, RZ, 0x1a ;  /* 0x0000005e94947811 */ /* 0x002fc800078fd0ff */
[----:B------:R-:W-:Y:S02]  /*b190*/  ISETP.GE.AND P1, PT, R148, UR11, PT ;  /* 0x0000000b94007c0c */ /* 0x000fe4000bf26270 */
[----:B------:R-:W-:Y:S02]  /*b1a0*/  LOP3.LUT R148, R22, 0x70, RZ, 0x3c, !PT ;  /* 0x0000007016947812 */ /* 0x000fe400078e3cff */
[----:B------:R-:W-:-:S03]  /*b1b0*/  SEL R136, RZ, 0x4, P1 ;  /* 0x00000004ff887807 */ /* 0x000fc60000800000 */
[----:B------:R-:W-:Y:S01]  /*b1c0*/  VIADD R149, R148, UR20 ;  /* 0x0000001494957c36 */ /* 0x000fe20008000000 */
[----:B------:R-:W-:Y:S01]  /*b1d0*/  LOP3.LUT R148, R2, 0x7c, RZ, 0xfc, !PT ;  /* 0x0000007c02947812 */ /* 0x000fe200078efcff */
[----:B------:R-:W-:Y:S01]  /*b1e0*/  ULEA UR20, UR58, UR5, 0xe ;  /* 0x000000053a147291 */ /* 0x000fe2000f8e703f */
[----:B------:R-:W-:Y:S02]  /*b1f0*/  SEL R136, R136, RZ, !P0 ;  /* 0x000000ff88887207 */ /* 0x000fe40004000000 */
[----:B------:R1:W-:Y:S01]  /*b200*/  LDGSTS.E [R149], desc[UR16][R134.64], P2 ;  /* 0x0000000086957fae */ /* 0x0003e20009121850 */
[----:B------:R-:W-:Y:S02]  /*b210*/  ISETP.GE.AND P2, PT, R148, UR11, PT ;  /* 0x0000000b94007c0c */ /* 0x000fe4000bf46270 */
[----:B------:R-:W-:Y:S01]  /*b220*/  ISETP.NE.U32.AND P1, PT, R136, RZ, PT ;  /* 0x000000ff8800720c */ /* 0x000fe20003f25070 */
[----:B------:R-:W2:Y:S01]  /*b230*/  S2R R148, SR_TID.X ;  /* 0x0000000000947919 */ /* 0x000ea20000002100 */
[----:B------:R-:W-:Y:S01]  /*b240*/  SEL R136, RZ, 0x4, P2 ;  /* 0x00000004ff887807 */ /* 0x000fe20001000000 */
[----:B------:R-:W-:Y:S01]  /*b250*/  VIADD R147, R147, UR20 ;  /* 0x0000001493937c36 */ /* 0x000fe20008000000 */
[----:B------:R3:W-:Y:S02]  /*b260*/  LDGSTS.E [R149+0x8], desc[UR16][R132.64], P5 ;  /* 0x0000800084957fae */ /* 0x0007e4000a921850 */
[----:B------:R-:W-:Y:S01]  /*b270*/  SEL R136, R136, RZ, !P0 ;  /* 0x000000ff88887207 */ /* 0x000fe20004000000 */
[----:B-1----:R-:W-:-:S05]  /*b280*/  IMAD.WIDE R134, R75, 0x4, R130 ;  /* 0x000000044b867825 */ /* 0x002fca00078e0282 */
[----:B------:R1:W-:Y:S01]  /*b290*/  LDGSTS.E [R149+0x2000], desc[UR16][R134.64], P4 ;  /* 0x0200000086957fae */ /* 0x0003e2000a121850 */
[----:B---3--:R-:W-:-:S05]  /*b2a0*/  IADD3 R132, P2, R16, R130, RZ ;  /* 0x0000008210847210 */ /* 0x008fca0007f5e0ff */
[----:B------:R-:W-:Y:S01]  /*b2b0*/  IMAD.X R133, R131, 0x1, R42, P2 ;  /* 0x0000000183857824 */ /* 0x000fe200010e062a */
[----:B------:R-:W-:Y:S01]  /*b2c0*/  ISETP.NE.U32.AND P2, PT, R136, RZ, PT ;  /* 0x000000ff8800720c */ /* 0x000fe20003f45070 */
[----:B-1----:R-:W-:-:S03]  /*b2d0*/  IMAD.WIDE R134, R61, 0x4, R130 ;  /* 0x000000043d867825 */ /* 0x002fc600078e0282 */
[----:B------:R-:W-:Y:S04]  /*b2e0*/  LDGSTS.E [R149+0x2008], desc[UR16][R132.64], P3 ;  /* 0x0200800084957fae */ /* 0x000fe80009921850 */
[----:B------:R1:W-:Y:S01]  /*b2f0*/  LDGSTS.E [R149+0x4000], desc[UR16][R134.64], P6 ;  /* 0x0400000086957fae */ /* 0x0003e2000b121850 */
[----:B------:R-:W-:Y:S02]  /*b300*/  LEA R142, P6, R23, R130, 0x2 ;  /* 0x00000082178e7211 */ /* 0x000fe400078c10ff */
[----:B--2---:R-:W-:-:S03]  /*b310*/  LEA.HI R148, R148, 0x7e, RZ, 0x1a ;  /* 0x0000007e94947811 */ /* 0x004fc600078fd0ff */
[----:B------:R-:W-:Y:S01]  /*b320*/  IMAD.X R143, R131, 0x1, R118, P6 ;  /* 0x00000001838f7824 */ /* 0x000fe200030e0676 */
[----:B------:R-:W-:Y:S02]  /*b330*/  ISETP.GE.AND P5, PT, R148, UR11, PT ;  /* 0x0000000b94007c0c */ /* 0x000fe4000bfa6270 */
[----:B------:R-:W2:Y:S02]  /*b340*/  S2R R148, SR_TID.X ;  /* 0x0000000000947919 */ /* 0x000ea40000002100 */
[----:B------:R-:W-:Y:S02]  /*b350*/  SEL R137, RZ, 0x4, P5 ;  /* 0x00000004ff897807 */ /* 0x000fe40002800000 */
[----:B-1----:R-:W-:Y:S02]  /*b360*/  IADD3 R134, P3, R18, R130, RZ ;  /* 0x0000008212867210 */ /* 0x002fe40007f7e0ff */
[----:B------:R-:W-:-:S03]  /*b370*/  SEL R137, R137, RZ, !P0 ;  /* 0x000000ff89897207 */ /* 0x000fc60004000000 */
[----:B------:R-:W-:Y:S01]  /*b380*/  IMAD.X R135, R131, 0x1, R44, P3 ;  /* 0x0000000183877824 */ /* 0x000fe200018e062c */
[----:B------:R-:W-:Y:S01]  /*b390*/  ISETP.NE.U32.AND P4, PT, R137, RZ, PT ;  /* 0x000000ff8900720c */ /* 0x000fe20003f85070 */
[----:B------:R-:W-:-:S03]  /*b3a0*/  VIADD R137, R0, UR20 ;  /* 0x0000001400897c36 */ /* 0x000fc60008000000 */
[----:B------:R1:W-:Y:S02]  /*b3b0*/  LDGSTS.E [R149+0x4008], desc[UR16][R134.64], P1 ;  /* 0x0400800086957fae */ /* 0x0003e40008921850 */
[----:B-1----:R-:W-:-:S05]  /*b3c0*/  IADD3 R134, P1, R20, R106, RZ ;  /* 0x0000006a14867210 */ /* 0x002fca0007f3e0ff */
[----:B------:R-:W-:Y:S01]  /*b3d0*/  IMAD.X R135, R115, 0x1, R47, P1 ;  /* 0x0000000173877824 */ /* 0x000fe200008e062f */
[----:B--2---:R-:W-:-:S04]  /*b3e0*/  LOP3.LUT R148, R148, 0x7f, RZ, 0xc0, !PT ;  /* 0x0000007f94947812 */ /* 0x004fc800078ec0ff */
[----:B------:R-:W-:Y:S01]  /*b3f0*/  ISETP.GE.AND P5, PT, R148, UR11, PT ;  /* 0x0000000b94007c0c */ /* 0x000fe2000bfa6270 */
[----:B------:R-:W-:Y:S01]  /*b400*/  UIADD3 UR11, UR11, -0x80, URZ ;  /* 0xffffff800b0b7890 */ /* 0x000fe2000fffe03f */
[----:B------:R-:W-:Y:S02]  /*b410*/  LOP3.LUT R148, R0, 0x20, RZ, 0x3c, !PT ;  /* 0x0000002000947812 */ /* 0x000fe400078e3cff */
[----:B------:R-:W-:Y:S02]  /*b420*/  SEL R136, RZ, 0x4, P5 ;  /* 0x00000004ff887807 */ /* 0x000fe40002800000 */
[----:B------:R-:W-:Y:S02]  /*b430*/  IADD3 R132, P5, R21, R130, RZ ;  /* 0x0000008215847210 */ /* 0x000fe40007fbe0ff */
[----:B------:R-:W-:-:S03]  /*b440*/  SEL R136, R136, RZ, !P0 ;  /* 0x000000ff88887207 */ /* 0x000fc60004000000 */
[----:B------:R-:W-:Y:S01]  /*b450*/  IMAD.X R133, R131, 0x1, R46, P5 ;  /* 0x0000000183857824 */ /* 0x000fe200028e062e */
[----:B------:R-:W-:Y:S01]  /*b460*/  ISETP.NE.U32.AND P0, PT, R136, RZ, PT ;  /* 0x000000ff8800720c */ /* 0x000fe20003f05070 */
[----:B------:R-:W-:Y:S01]  /*b470*/  IMAD.WIDE R130, R140, 0x4, R130 ;  /* 0x000000048c827825 */ /* 0x000fe200078e0282 */
[----:B------:R-:W-:-:S04]  /*b480*/  LOP3.LUT R136, R0, 0x40, RZ, 0x3c, !PT ;  /* 0x0000004000887812 */ /* 0x000fc800078e3cff */
[----:B------:R1:W-:Y:S04]  /*b490*/  LDGSTS.E [R149+0x6000], desc[UR16][R130.64], P2 ;  /* 0x0600000082957fae */ /* 0x0003e80009121850 */
[----:B------:R2:W-:Y:S04]  /*b4a0*/  LDGSTS.E [R149+0x6008], desc[UR16][R132.64], P4 ;  /* 0x0600800084957fae */ /* 0x0005e8000a121850 */
[----:B------:R-:W0:Y:S01]  /*b4b0*/  LDGDEPBAR ;  /* 0x00000000000079af */ /* 0x000e220000000000 */
[----:B-1----:R-:W-:-:S03]  /*b4c0*/  IADD3 R130, P2, R20, UR45, RZ ;  /* 0x0000002d14827c10 */ /* 0x002fc6000ff5e0ff */
[----:B------:R1:W-:Y:S01]  /*b4d0*/  LDGSTS.E [R137+0x18000], desc[UR16][R134.64], P0 ;  /* 0x1800000086897fae */ /* 0x0003e20008121850 */
[C---:B------:R-:W-:Y:S01]  /*b4e0*/  IADD3.X R131, R47.reuse, UR44, RZ, P2, !PT ;  /* 0x0000002c2f837c10 */ /* 0x040fe200097fe4ff */
[----:B--2---:R-:W-:Y:S01]  /*b4f0*/  VIADD R149, R136, UR20 ;  /* 0x0000001488957c36 */ /* 0x004fe20008000000 */
[C---:B------:R-:W-:Y:S01]  /*b500*/  IADD3 R132, P1, R20.reuse, UR29, RZ ;  /* 0x0000001d14847c10 */ /* 0x040fe2000ff3e0ff */
[----:B------:R-:W-:Y:S02]  /*b510*/  UIADD3 UR29, UP0, UR29, UR21, URZ ;  /* 0x000000151d1d7290 */ /* 0x000fe4000ff1e03f */
[----:B------:R2:W-:Y:S01]  /*b520*/  LDGSTS.E [R137+0x18400], desc[UR16][R130.64], P0 ;  /* 0x1840000082897fae */ /* 0x0005e20008121850 */
[----:B------:R-:W-:Y:S01]  /*b530*/  IADD3.X R133, R47, UR28, RZ, P1, !PT ;  /* 0x0000001c2f857c10 */ /* 0x000fe20008ffe4ff */
[----:B------:R-:W-:Y:S01]  /*b540*/  UIADD3.X UR28, UR28, UR22, URZ, UP0, !UPT ;  /* 0x000000161c1c7290 */ /* 0x000fe200087fe43f */
[----:B-1----:R-:W-:-:S03]  /*b550*/  IADD3 R134, P2, R20, R98, RZ ;  /* 0x0000006214867210 */ /* 0x002fc60007f5e0ff */
[----:B------:R1:W-:Y:S02]  /*b560*/  LDGSTS.E [R137+0x18800], desc[UR16][R132.64], P0 ;  /* 0x1880000084897fae */ /* 0x0003e40008121850 */
[----:B------:R-:W-:Y:S01]  /*b570*/  IMAD.X R135, R110, 0x1, R47, P2 ;  /* 0x000000016e877824 */ /* 0x000fe200010e062f */
[----:B--2---:R-:W-:-:S04]  /*b580*/  IADD3 R130, P1, R20, R104, RZ ;  /* 0x0000006814827210 */ /* 0x004fc80007f3e0ff */
[----:B------:R2:W-:Y:S01]  /*b590*/  LDGSTS.E [R137+0x18c00], desc[UR16][R134.64], P0 ;  /* 0x18c0000086897fae */ /* 0x0005e20008121850 */
[----:B------:R-:W-:Y:S01]  /*b5a0*/  IMAD.X R131, R114, 0x1, R47, P1 ;  /* 0x0000000172837824 */ /* 0x000fe200008e062f */
[----:B-1----:R-:W-:Y:S01]  /*b5b0*/  IADD3 R132, P2, R20, UR43, RZ ;  /* 0x0000002b14847c10 */ /* 0x002fe2000ff5e0ff */
[----:B------:R-:W-:-:S03]  /*b5c0*/  UIADD3 UR43, UP0, UR43, UR21, URZ ;  /* 0x000000152b2b7290 */ /* 0x000fc6000ff1e03f */
[C---:B------:R-:W-:Y:S01]  /*b5d0*/  IADD3.X R133, R47.reuse, UR42, RZ, P2, !PT ;  /* 0x0000002a2f857c10 */ /* 0x040fe200097fe4ff */
[----:B------:R1:W-:Y:S01]  /*b5e0*/  LDGSTS.E [R147+0x18080], desc[UR16][R130.64], P0 ;  /* 0x1808000082937fae */ /* 0x0003e20008121850 */
[----:B------:R-:W-:Y:S01]  /*b5f0*/  UIADD3.X UR42, UR42, UR22, URZ, UP0, !UPT ;  /* 0x000000162a2a7290 */ /* 0x000fe200087fe43f */
[----:B--2---:R-:W-:Y:S02]  /*b600*/  IADD3 R134, P1, R20, UR19, RZ ;  /* 0x0000001314867c10 */ /* 0x004fe4000ff3e0ff */
[----:B------:R2:W-:Y:S01]  /*b610*/  LDGSTS.E [R147+0x18480], desc[UR16][R132.64], P0 ;  /* 0x1848000084937fae */ /* 0x0005e20008121850 */
[----:B------:R-:W-:Y:S01]  /*b620*/  VIADD R137, R148, UR20 ;  /* 0x0000001494897c36 */ /* 0x000fe20008000000 */
[----:B------:R-:W-:Y:S01]  /*b630*/  LOP3.LUT R148, R0, 0x30, RZ, 0x3c, !PT ;  /* 0x0000003000947812 */ /* 0x000fe200078e3cff */
[----:B------:R-:W-:Y:S01]  /*b640*/  UIADD3 UR19, UP1, UR19, UR21, URZ ;  /* 0x0000001513137290 */ /* 0x000fe2000ff3e03f */
[----:B------:R-:W-:-:S03]  /*b650*/  IADD3.X R135, R47, UR18, RZ, P1, !PT ;  /* 0x000000122f877c10 */ /* 0x000fc60008ffe4ff */
[----:B------:R-:W-:Y:S01]  /*b660*/  UIADD3.X UR18, UR18, UR22, URZ, UP1, !UPT ;  /* 0x0000001612127290 */ /* 0x000fe20008ffe43f */
[C---:B-1----:R-:W-:Y:S01]  /*b670*/  IADD3 R130, P2, R20.reuse, R99, RZ ;  /* 0x0000006314827210 */ /* 0x042fe20007f5e0ff */
[----:B------:R1:W-:Y:S01]  /*b680*/  LDGSTS.E [R147+0x18880], desc[UR16][R134.64], P0 ;  /* 0x1888000086937fae */ /* 0x0003e20008121850 */
[----:B--2---:R-:W-:-:S03]  /*b690*/  IADD3 R132, P1, R20, UR57, RZ ;  /* 0x0000003914847c10 */ /* 0x004fc6000ff3e0ff */
[----:B------:R-:W-:Y:S01]  /*b6a0*/  IMAD.X R131, R108, 0x1, R47, P2 ;  /* 0x000000016c837824 */ /* 0x000fe200010e062f */
[----:B------:R-:W-:Y:S01]  /*b6b0*/  UIADD3 UR57, UP0, UR57, UR21, URZ ;  /* 0x0000001539397290 */ /* 0x000fe2000ff1e03f */
[----:B------:R-:W-:-:S03]  /*b6c0*/  IADD3.X R133, R47, UR56, RZ, P1, !PT ;  /* 0x000000382f857c10 */ /* 0x000fc60008ffe4ff */
[----:B------:R2:W-:Y:S01]  /*b6d0*/  LDGSTS.E [R147+0x18c80], desc[UR16][R130.64], P0 ;  /* 0x18c8000082937fae */ /* 0x0005e20008121850 */
[----:B------:R-:W-:Y:S01]  /*b6e0*/  UIADD3.X UR56, UR56, UR22, URZ, UP0, !UPT ;  /* 0x0000001638387290 */ /* 0x000fe200087fe43f */
[----:B-1----:R-:W-:Y:S02]  /*b6f0*/  IADD3 R134, P2, R20, UR41, RZ ;  /* 0x0000002914867c10 */ /* 0x002fe4000ff5e0ff */
[----:B------:R1:W-:Y:S01]  /*b700*/  LDGSTS.E [R137+0x18100], desc[UR16][R132.64], P0 ;  /* 0x1810000084897fae */ /* 0x0003e20008121850 */
[----:B------:R-:W-:Y:S01]  /*b710*/  UIADD3 UR41, UP1, UR41, UR21, URZ ;  /* 0x0000001529297290 */ /* 0x000fe2000ff3e03f */
[----:B------:R-:W-:-:S03]  /*b720*/  IADD3.X R135, R47, UR40, RZ, P2, !PT ;  /* 0x000000282f877c10 */ /* 0x000fc600097fe4ff */
[----:B------:R-:W-:Y:S01]  /*b730*/  UIADD3.X UR40, UR40, UR22, URZ, UP1, !UPT ;  /* 0x0000001628287290 */ /* 0x000fe20008ffe43f */
[----:B--2---:R-:W-:Y:S01]  /*b740*/  IADD3 R130, P1, R20, UR15, RZ ;  /* 0x0000000f14827c10 */ /* 0x004fe2000ff3e0ff */
[----:B------:R2:W-:Y:S01]  /*b750*/  LDGSTS.E [R137+0x18500], desc[UR16][R134.64], P0 ;  /* 0x1850000086897fae */ /* 0x0005e20008121850 */
[----:B------:R-:W-:Y:S01]  /*b760*/  VIADD R147, R148, UR20 ;  /* 0x0000001494937c36 */ /* 0x000fe20008000000 */
[----:B------:R-:W-:Y:S01]  /*b770*/  LOP3.LUT R148, R0, 0x50, RZ, 0x3c, !PT ;  /* 0x0000005000947812 */ /* 0x000fe200078e3cff */
[----:B------:R-:W-:Y:S01]  /*b780*/  UIADD3 UR15, UP2, UR15, UR21, URZ ;  /* 0x000000150f0f7290 */ /* 0x000fe2000ff5e03f */
[----:B-1----:R-:W-:Y:S02]  /*b790*/  IADD3 R132, P2, R20, R97, RZ ;  /* 0x0000006114847210 */ /* 0x002fe40007f5e0ff */
[----:B------:R-:W-:Y:S01]  /*b7a0*/  IADD3.X R131, R47, UR10, RZ, P1, !PT ;  /* 0x0000000a2f837c10 */ /* 0x000fe20008ffe4ff */
[----:B------:R-:W-:Y:S02]  /*b7b0*/  UIADD3.X UR10, UR10, UR22, URZ, UP2, !UPT ;  /* 0x000000160a0a7290 */ /* 0x000fe400097fe43f */
[----:B------:R-:W-:-:S02]  /*b7c0*/  IMAD.X R133, R111, 0x1, R47, P2 ;  /* 0x000000016f857824 */ /* 0x000fc400010e062f */
[----:B------:R1:W-:Y:S01]  /*b7d0*/  LDGSTS.E [R137+0x18900], desc[UR16][R130.64], P0 ;  /* 0x1890000082897fae */ /* 0x0003e20008121850 */
[----:B--2---:R-:W-:Y:S01]  /*b7e0*/  IADD3 R134, P1, R20, UR55, RZ ;  /* 0x0000003714867c10 */ /* 0x004fe2000ff3e0ff */
[----:B------:R-:W-:Y:S02]  /*b7f0*/  UIADD3 UR55, UP1, UR55, UR21, URZ ;  /* 0x0000001537377290 */ /* 0x000fe4000ff3e03f */
[----:B------:R2:W-:Y:S01]  /*b800*/  LDGSTS.E [R137+0x18d00], desc[UR16][R132.64], P0 ;  /* 0x18d0000084897fae */ /* 0x0005e20008121850 */
[----:B------:R-:W-:Y:S01]  /*b810*/  IADD3.X R135, R47, UR54, RZ, P1, !PT ;  /* 0x000000362f877c10 */ /* 0x000fe20008ffe4ff */
[----:B------:R-:W-:-:S04]  /*b820*/  UIADD3.X UR54, UR54, UR22, URZ, UP1, !UPT ;  /* 0x0000001636367290 */ /* 0x000fc80008ffe43f */
[----:B------:R3:W-:Y:S01]  /*b830*/  LDGSTS.E [R147+0x18180], desc[UR16][R134.64], P0 ;  /* 0x1818000086937fae */ /* 0x0007e20008121850 */
[----:B-1----:R-:W-:Y:S01]  /*b840*/  IADD3 R130, P2, R20, UR39, RZ ;  /* 0x0000002714827c10 */ /* 0x002fe2000ff5e0ff */
[----:B------:R-:W-:-:S03]  /*b850*/  UIADD3 UR39, UP2, UR39, UR21, URZ ;  /* 0x0000001527277290 */ /* 0x000fc6000ff5e03f */
[C---:B------:R-:W-:Y:S01]  /*b860*/  IADD3.X R131, R47.reuse, UR38, RZ, P2, !PT ;  /* 0x000000262f837c10 */ /* 0x040fe200097fe4ff */
[----:B------:R-:W-:Y:S01]  /*b870*/  UIADD3.X UR38, UR38, UR22, URZ, UP2, !UPT ;  /* 0x0000001626267290 */ /* 0x000fe200097fe43f */
[C---:B--2---:R-:W-:Y:S01]  /*b880*/  IADD3 R132, P1, R20.reuse, UR6, RZ ;  /* 0x0000000614847c10 */ /* 0x044fe2000ff3e0ff */
[----:B------:R-:W-:Y:S02]  /*b890*/  UIADD3 UR6, UP3, UR6, UR21, URZ ;  /* 0x0000001506067290 */ /* 0x000fe4000ff7e03f */
[----:B------:R1:W-:Y:S01]  /*b8a0*/  LDGSTS.E [R147+0x18580], desc[UR16][R130.64], P0 ;  /* 0x1858000082937fae */ /* 0x0003e20008121850 */
[----:B---3--:R-:W-:Y:S02]  /*b8b0*/  IADD3 R134, P2, R20, R96, RZ ;  /* 0x0000006014867210 */ /* 0x008fe40007f5e0ff */
[----:B------:R-:W-:Y:S01]  /*b8c0*/  IADD3.X R133, R47, UR9, RZ, P1, !PT ;  /* 0x000000092f857c10 */ /* 0x000fe20008ffe4ff */
[----:B------:R-:W-:Y:S01]  /*b8d0*/  UIADD3.X UR9, UR9, UR22, URZ, UP3, !UPT ;  /* 0x0000001609097290 */ /* 0x000fe20009ffe43f */
[----:B------:R-:W-:Y:S01]  /*b8e0*/  IADD3 R96, P5, R96, R117, RZ ;  /* 0x0000007560607210 */ /* 0x000fe20007fbe0ff */
[----:B------:R-:W-:-:S02]  /*b8f0*/  IMAD.X R135, R109, 0x1, R47, P2 ;  /* 0x000000016d877824 */ /* 0x000fc400010e062f */
[----:B------:R2:W-:Y:S02]  /*b900*/  LDGSTS.E [R147+0x18980], desc[UR16][R132.64], P0 ;  /* 0x1898000084937fae */ /* 0x0005e40008121850 */
[--C-:B------:R-:W-:Y:S01]  /*b910*/  IMAD.X R109, R109, 0x1, R116.reuse, P5 ;  /* 0x000000016d6d7824 */ /* 0x100fe200028e0674 */
[----:B------:R-:W-:Y:S01]  /*b920*/  IADD3 R106, P5, R106, R117, RZ ;  /* 0x000000756a6a7210 */ /* 0x000fe20007fbe0ff */
[----:B------:R3:W-:Y:S01]  /*b930*/  LDGSTS.E [R147+0x18d80], desc[UR16][R134.64], P0 ;  /* 0x18d8000086937fae */ /* 0x0007e20008121850 */
[C---:B-1----:R-:W-:Y:S01]  /*b940*/  IADD3 R130, P1, R20.reuse, UR53, RZ ;  /* 0x0000003514827c10 */ /* 0x042fe2000ff3e0ff */
[----:B------:R-:W-:Y:S02]  /*b950*/  UIADD3 UR53, UP2, UR53, UR21, URZ ;  /* 0x0000001535357290 */ /* 0x000fe4000ff5e03f */
[----:B------:R-:W-:Y:S01]  /*b960*/  IMAD.X R115, R115, 0x1, R116, P5 ;  /* 0x0000000173737824 */ /* 0x000fe200028e0674 */
[----:B------:R-:W-:Y:S01]  /*b970*/  IADD3.X R131, R47, UR52, RZ, P1, !PT ;  /* 0x000000342f837c10 */ /* 0x000fe20008ffe4ff */
[----:B------:R-:W-:Y:S01]  /*b980*/  UIADD3.X UR52, UR52, UR22, URZ, UP2, !UPT ;  /* 0x0000001634347290 */ /* 0x000fe200097fe43f */
[----:B------:R-:W-:-:S02]  /*b990*/  IADD3 R136, P1, R20, UR51, RZ ;  /* 0x0000003314887c10 */ /* 0x000fc4000ff3e0ff */
[----:B--2---:R-:W-:Y:S01]  /*b9a0*/  IADD3 R132, P2, R20, UR37, RZ ;  /* 0x0000002514847c10 */ /* 0x004fe2000ff5e0ff */
[----:B------:R1:W-:Y:S01]  /*b9b0*/  LDGSTS.E [R149+0x18200], desc[UR16][R130.64], P0 ;  /* 0x1820000082957fae */ /* 0x0003e20008121850 */
[C---:B------:R-:W-:Y:S01]  /*b9c0*/  IADD3.X R137, R47.reuse, UR50, RZ, P1, !PT ;  /* 0x000000322f897c10 */ /* 0x040fe20008ffe4ff */
[----:B---3--:R-:W-:Y:S01]  /*b9d0*/  VIADD R147, R148, UR20 ;  /* 0x0000001494937c36 */ /* 0x008fe20008000000 */
[C---:B------:R-:W-:Y:S01]  /*b9e0*/  IADD3.X R133, R47.reuse, UR36, RZ, P2, !PT ;  /* 0x000000242f857c10 */ /* 0x040fe200097fe4ff */
[----:B------:R-:W-:Y:S01]  /*b9f0*/  UIADD3 UR37, UP3, UR37, UR21, URZ ;  /* 0x0000001525257290 */ /* 0x000fe2000ff7e03f */
[----:B------:R-:W-:Y:S01]  /*ba00*/  IADD3 R134, P3, R20, UR12, RZ ;  /* 0x0000000c14867c10 */ /* 0x000fe2000ff7e0ff */
[----:B------:R-:W-:Y:S01]  /*ba10*/  UIADD3 UR12, UP4, UR12, UR21, URZ ;  /* 0x000000150c0c7290 */ /* 0x000fe2000ff9e03f */
[----:B------:R-:W-:Y:S01]  /*ba20*/  LOP3.LUT R148, R0, 0x60, RZ, 0x3c, !PT ;  /* 0x0000006000947812 */ /* 0x000fe200078e3cff */
[----:B------:R2:W-:Y:S01]  /*ba30*/  LDGSTS.E [R149+0x18600], desc[UR16][R132.64], P0 ;  /* 0x1860000084957fae */ /* 0x0005e20008121850 */
[----:B------:R-:W-:Y:S01]  /*ba40*/  IADD3.X R135, R47, UR8, RZ, P3, !PT ;  /* 0x000000082f877c10 */ /* 0x000fe20009ffe4ff */
[----:B------:R-:W-:Y:S01]  /*ba50*/  UIADD3.X UR8, UR8, UR22, URZ, UP4, !UPT ;  /* 0x0000001608087290 */ /* 0x000fe2000a7fe43f */
[----:B-1----:R-:W-:Y:S01]  /*ba60*/  IADD3 R130, P2, R20, R95, RZ ;  /* 0x0000005f14827210 */ /* 0x002fe20007f5e0ff */
[----:B------:R-:W-:-:S02]  /*ba70*/  UIADD3.X UR36, UR36, UR22, URZ, UP3, !UPT ;  /* 0x0000001624247290 */ /* 0x000fc40009ffe43f */
[----:B------:R-:W-:Y:S01]  /*ba80*/  LDGSTS.E [R149+0x18a00], desc[UR16][R134.64], P0 ;  /* 0x18a0000086957fae */ /* 0x000fe20008121850 */
[----:B------:R-:W-:Y:S01]  /*ba90*/  IADD3 R95, P6, R95, R117, RZ ;  /* 0x000000755f5f7210 */ /* 0x000fe20007fde0ff */
[----:B------:R-:W-:Y:S01]  /*baa0*/  UIADD3 UR51, UP3, UR51, UR21, URZ ;  /* 0x0000001533337290 */ /* 0x000fe2000ff7e03f */
[----:B------:R-:W-:Y:S01]  /*bab0*/  IMAD.X R131, R107, 0x1, R47, P2 ;  /* 0x000000016b837824 */ /* 0x000fe200010e062f */
[----:B--2---:R-:W-:Y:S01]  /*bac0*/  IADD3 R132, P2, R20, UR13, RZ ;  /* 0x0000000d14847c10 */ /* 0x004fe2000ff5e0ff */
[----:B------:R-:W-:-:S03]  /*bad0*/  UIADD3 UR13, UP5, UR13, UR21, URZ ;  /* 0x000000150d0d7290 */ /* 0x000fc6000ffbe03f */
[----:B------:R1:W-:Y:S01]  /*bae0*/  LDGSTS.E [R149+0x18e00], desc[UR16][R130.64], P0 ;  /* 0x18e0000082957fae */ /* 0x0003e20008121850 */
[----:B------:R-:W-:Y:S01]  /*baf0*/  IMAD.X R107, R107, 0x1, R116, P6 ;  /* 0x000000016b6b7824 */ /* 0x000fe200030e0674 */
[----:B------:R-:W-:Y:S01]  /*bb00*/  IADD3.X R133, R47, UR7, RZ, P2, !PT ;  /* 0x000000072f857c10 */ /* 0x000fe200097fe4ff */
[----:B------:R-:W-:Y:S01]  /*bb10*/  UIADD3.X UR7, UR7, UR22, URZ, UP5, !UPT ;  /* 0x0000001607077290 */ /* 0x000fe2000affe43f */
[----:B------:R2:W-:Y:S01]  /*bb20*/  LDGSTS.E [R147+0x18280], desc[UR16][R136.64], P0 ;  /* 0x1828000088937fae */ /* 0x0005e20008121850 */
[----:B------:R-:W-:Y:S01]  /*bb30*/  IADD3 R104, P6, R104, R117, RZ ;  /* 0x0000007568687210 */ /* 0x000fe20007fde0ff */
[----:B------:R-:W-:-:S04]  /*bb40*/  UIADD3.X UR50, UR50, UR22, URZ, UP3, !UPT ;  /* 0x0000001632327290 */ /* 0x000fc80009ffe43f */
[----:B------:R-:W-:Y:S01]  /*bb50*/  IMAD.X R114, R114, 0x1, R116, P6 ;  /* 0x0000000172727824 */ /* 0x000fe200030e0674 */
[----:B-1----:R-:W-:Y:S01]  /*bb60*/  IADD3 R130, P1, R20, UR35, RZ ;  /* 0x0000002314827c10 */ /* 0x002fe2000ff3e0ff */
[----:B------:R-:W-:Y:S01]  /*bb70*/  VIADD R149, R148, UR20 ;  /* 0x0000001494957c36 */ /* 0x000fe20008000000 */
[----:B------:R-:W-:Y:S01]  /*bb80*/  LOP3.LUT R148, R0, 0x70, RZ, 0x3c, !PT ;  /* 0x0000007000947812 */ /* 0x000fe200078e3cff */
[----:B------:R-:W-:Y:S01]  /*bb90*/  UIADD3 UR35, UP4, UR35, UR21, URZ ;  /* 0x0000001523237290 */ /* 0x000fe2000ff9e03f */
[C---:B------:R-:W-:Y:S02]  /*bba0*/  IADD3.X R131, R47.reuse, UR34, RZ, P1, !PT ;  /* 0x000000222f837c10 */ /* 0x040fe40008ffe4ff */
[----:B--2---:R-:W-:Y:S01]  /*bbb0*/  IADD3 R136, P2, R20, UR33, RZ ;  /* 0x0000002114887c10 */ /* 0x004fe2000ff5e0ff */
[----:B------:R-:W-:Y:S02]  /*bbc0*/  UIADD3 UR33, UP5, UR33, UR21, URZ ;  /* 0x0000001521217290 */ /* 0x000fe4000ffbe03f */
[----:B------:R1:W-:Y:S01]  /*bbd0*/  LDGSTS.E [R147+0x18680], desc[UR16][R130.64], P0 ;  /* 0x1868000082937fae */ /* 0x0003e20008121850 */
[----:B------:R-:W-:Y:S01]  /*bbe0*/  IADD3.X R137, R47, UR32, RZ, P2, !PT ;  /* 0x000000202f897c10 */ /* 0x000fe200097fe4ff */
[----:B------:R-:W-:-:S02]  /*bbf0*/  UIADD3.X UR32, UR32, UR22, URZ, UP5, !UPT ;  /* 0x0000001620207290 */ /* 0x000fc4000affe43f */
[----:B------:R2:W-:Y:S01]  /*bc00*/  LDGSTS.E [R147+0x18a80], desc[UR16][R132.64], P0 ;  /* 0x18a8000084937fae */ /* 0x0005e20008121850 */
[----:B------:R-:W-:Y:S01]  /*bc10*/  UIADD3.X UR34, UR34, UR22, URZ, UP4, !UPT ;  /* 0x0000001622227290 */ /* 0x000fe2000a7fe43f */
[C---:B-1----:R-:W-:Y:S01]  /*bc20*/  IADD3 R130, P3, R20.reuse, UR31, RZ ;  /* 0x0000001f14827c10 */ /* 0x042fe2000ff7e0ff */
[----:B------:R-:W-:Y:S01]  /*bc30*/  UIADD3 UR31, UP6, UR31, UR21, URZ ;  /* 0x000000151f1f7290 */ /* 0x000fe2000ffde03f */
[C---:B--2---:R-:W-:Y:S02]  /*bc40*/  IADD3 R132, P1, R20.reuse, R94, RZ ;  /* 0x0000005e14847210 */ /* 0x044fe40007f3e0ff */
[----:B------:R-:W-:Y:S01]  /*bc50*/  IADD3.X R131, R47, UR30, RZ, P3, !PT ;  /* 0x0000001e2f837c10 */ /* 0x000fe20009ffe4ff */
[----:B------:R-:W-:Y:S02]  /*bc60*/  UIADD3.X UR30, UR30, UR22, URZ, UP6, !UPT ;  /* 0x000000161e1e7290 */ /* 0x000fe4000b7fe43f */
[----:B------:R-:W-:Y:S01]  /*bc70*/  IMAD.X R133, R105, 0x1, R47, P1 ;  /* 0x0000000169857824 */ /* 0x000fe200008e062f */
[----:B------:R-:W-:Y:S01]  /*bc80*/  IADD3 R134, P1, R20, UR49, RZ ;  /* 0x0000003114867c10 */ /* 0x000fe2000ff3e0ff */
[----:B------:R-:W-:-:S02]  /*bc90*/  UIADD3 UR45, UP6, UR45, UR21, URZ ;  /* 0x000000152d2d7290 */ /* 0x000fc4000ffde03f */
[----:B------:R-:W-:Y:S01]  /*bca0*/  UIADD3 UR49, UP4, UR49, UR21, URZ ;  /* 0x0000001531317290 */ /* 0x000fe2000ff9e03f */
[----:B------:R1:W-:Y:S01]  /*bcb0*/  LDGSTS.E [R147+0x18e80], desc[UR16][R132.64], P0 ;  /* 0x18e8000084937fae */ /* 0x0003e20008121850 */
[----:B------:R-:W-:Y:S01]  /*bcc0*/  IADD3.X R135, R47, UR48, RZ, P1, !PT ;  /* 0x000000302f877c10 */ /* 0x000fe20008ffe4ff */
[----:B------:R-:W-:Y:S02]  /*bcd0*/  UIADD3.X UR44, UR44, UR22, URZ, UP6, !UPT ;  /* 0x000000162c2c7290 */ /* 0x000fe4000b7fe43f */
[----:B------:R-:W-:Y:S02]  /*bce0*/  UIADD3.X UR48, UR48, UR22, URZ, UP4, !UPT ;  /* 0x0000001630307290 */ /* 0x000fe4000a7fe43f */
[----:B------:R2:W-:Y:S04]  /*bcf0*/  LDGSTS.E [R149+0x18300], desc[UR16][R134.64], P0 ;  /* 0x1830000086957fae */ /* 0x0005e80008121850 */
[----:B------:R3:W-:Y:S01]  /*bd00*/  LDGSTS.E [R149+0x18700], desc[UR16][R136.64], P0 ;  /* 0x1870000088957fae */ /* 0x0007e20008121850 */
[----:B-1----:R-:W-:Y:S01]  /*bd10*/  IADD3 R132, P1, R20, R102, RZ ;  /* 0x0000006614847210 */ /* 0x002fe20007f3e0ff */
[----:B------:R-:W-:-:S04]  /*bd20*/  VIADD R147, R148, UR20 ;  /* 0x0000001494937c36 */ /* 0x000fc80008000000 */
[--C-:B------:R-:W-:Y:S01]  /*bd30*/  IMAD.X R133, R113, 0x1, R47.reuse, P1 ;  /* 0x0000000171857824 */ /* 0x100fe200008e062f */
[C---:B--2---:R-:W-:Y:S02]  /*bd40*/  IADD3 R134, P2, R20.reuse, R93, RZ ;  /* 0x0000005d14867210 */ /* 0x044fe40007f5e0ff */
[----:B------:R-:W-:Y:S02]  /*bd50*/  IADD3 R93, P3, R93, R117, RZ ;  /* 0x000000755d5d7210 */ /* 0x000fe40007f7e0ff */
[----:B---3--:R-:W-:Y:S01]  /*bd60*/  IADD3 R136, P1, R20, UR47, RZ ;  /* 0x0000002f14887c10 */ /* 0x008fe2000ff3e0ff */
[----:B------:R1:W-:Y:S01]  /*bd70*/  LDGSTS.E [R149+0x18b00], desc[UR16][R132.64], P0 ;  /* 0x18b0000084957fae */ /* 0x0003e20008121850 */
[----:B------:R-:W-:Y:S01]  /*bd80*/  IMAD.X R135, R103, 0x1, R47, P2 ;  /* 0x0000000167877824 */ /* 0x000fe200010e062f */
[----:B------:R-:W-:Y:S01]  /*bd90*/  UIADD3 UR47, UP5, UR47, UR21, URZ ;  /* 0x000000152f2f7290 */ /* 0x000fe2000ffbe03f */
[----:B------:R-:W-:Y:S01]  /*bda0*/  IADD3.X R137, R47, UR46, RZ, P1, !PT ;  /* 0x0000002e2f897c10 */ /* 0x000fe20008ffe4ff */
[----:B------:R-:W-:-:S02]  /*bdb0*/  IMAD.X R103, R103, 0x1, R116, P3 ;  /* 0x0000000167677824 */ /* 0x000fc400018e0674 */
[----:B------:R2:W-:Y:S01]  /*bdc0*/  LDGSTS.E [R149+0x18f00], desc[UR16][R134.64], P0 ;  /* 0x18f0000086957fae */ /* 0x0005e20008121850 */
[----:B------:R-:W-:-:S03]  /*bdd0*/  UIADD3.X UR46, UR46, UR22, URZ, UP5, !UPT ;  /* 0x000000162e2e7290 */ /* 0x000fc6000affe43f */
[----:B------:R3:W-:Y:S01]  /*bde0*/  LDGSTS.E [R147+0x18380], desc[UR16][R136.64], P0 ;  /* 0x1838000088937fae */ /* 0x0007e20008121850 */
[----:B-1----:R-:W-:-:S03]  /*bdf0*/  IADD3 R132, P1, R20, R100, RZ ;  /* 0x0000006414847210 */ /* 0x002fc60007f3e0ff */
[----:B------:R3:W-:Y:S01]  /*be00*/  LDGSTS.E [R147+0x18780], desc[UR16][R130.64], P0 ;  /* 0x1878000082937fae */ /* 0x0007e20008121850 */
[-C--:B------:R-:W-:Y:S01]  /*be10*/  IADD3 R100, P3, R100, R117.reuse, RZ ;  /* 0x0000007564647210 */ /* 0x080fe20007f7e0ff */
[--C-:B------:R-:W-:Y:S01]  /*be20*/  IMAD.X R133, R112, 0x1, R47.reuse, P1 ;  /* 0x0000000170857824 */ /* 0x100fe200008e062f */
[-C--:B------:R-:W-:Y:S02]  /*be30*/  IADD3 R97, P1, R97, R117.reuse, RZ ;  /* 0x0000007561617210 */ /* 0x080fe40007f3e0ff */
[----:B--2---:R-:W-:Y:S01]  /*be40*/  IADD3 R134, P2, R20, R92, RZ ;  /* 0x0000005c14867210 */ /* 0x004fe20007f5e0ff */
[--C-:B------:R-:W-:Y:S01]  /*be50*/  IMAD.X R112, R112, 0x1, R116.reuse, P3 ;  /* 0x0000000170707824 */ /* 0x100fe200018e0674 */
[-C--:B------:R-:W-:Y:S01]  /*be60*/  IADD3 R92, P4, R92, R117.reuse, RZ ;  /* 0x000000755c5c7210 */ /* 0x080fe20007f9e0ff */
[--C-:B------:R-:W-:Y:S01]  /*be70*/  IMAD.X R111, R111, 0x1, R116.reuse, P1 ;  /* 0x000000016f6f7824 */ /* 0x100fe200008e0674 */
[----:B------:R-:W-:Y:S01]  /*be80*/  ISETP.NE.U32.AND P1, PT, R127, UR4, PT ;  /* 0x000000047f007c0c */ /* 0x000fe2000bf25070 */
[C---:B------:R-:W-:Y:S01]  /*be90*/  IMAD.X R135, R101.reuse, 0x1, R47, P2 ;  /* 0x0000000165877824 */ /* 0x040fe200010e062f */
[-C--:B------:R-:W-:Y:S01]  /*bea0*/  IADD3 R94, P2, R94, R117.reuse, RZ ;  /* 0x000000755e5e7210 */ /* 0x080fe20007f5e0ff */
[----:B------:R3:W-:Y:S01]  /*beb0*/  LDGSTS.E [R147+0x18b80], desc[UR16][R132.64], P0 ;  /* 0x18b8000084937fae */ /* 0x0007e20008121850 */
[----:B------:R-:W-:Y:S01]  /*bec0*/  IMAD.X R101, R101, 0x1, R116, P4 ;  /* 0x0000000165657824 */ /* 0x000fe200020e0674 */
[----:B------:R-:W-:-:S02]  /*bed0*/  IADD3 R98, P4, R98, R117, RZ ;  /* 0x0000007562627210 */ /* 0x000fc40007f9e0ff */
[----:B------:R3:W-:Y:S01]  /*bee0*/  LDGSTS.E [R147+0x18f80], desc[UR16][R134.64], P0 ;  /* 0x18f8000086937fae */ /* 0x0007e20008121850 */
[--C-:B------:R-:W-:Y:S01]  /*bef0*/  IMAD.X R105, R105, 0x1, R116.reuse, P2 ;  /* 0x0000000169697824 */ /* 0x100fe200010e0674 */
[-C--:B------:R-:W-:Y:S01]  /*bf00*/  IADD3 R99, P0, R99, R117.reuse, RZ ;  /* 0x0000007563637210 */ /* 0x080fe20007f1e0ff */
[--C-:B------:R-:W-:Y:S01]  /*bf10*/  IMAD.X R110, R110, 0x1, R116.reuse, P4 ;  /* 0x000000016e6e7824 */ /* 0x100fe200020e0674 */
[----:B------:R-:W-:Y:S01]  /*bf20*/  IADD3 R102, P2, R102, R117, RZ ;  /* 0x0000007566667210 */ /* 0x000fe20007f5e0ff */
[----:B------:R-:W0:Y:S02]  /*bf30*/  LDGDEPBAR ;  /* 0x00000000000079af */ /* 0x000e240000000000 */
[--C-:B------:R-:W-:Y:S02]  /*bf40*/  IMAD.X R108, R108, 0x1, R116.reuse, P0 ;  /* 0x000000016c6c7824 */ /* 0x100fe400000e0674 */
[----:B------:R-:W-:Y:S01]  /*bf50*/  IMAD.X R113, R113, 0x1, R116, P2 ;  /* 0x0000000171717824 */ /* 0x000fe200010e0674 */
[----:B------:R-:W-:Y:S07]  /*bf60*/  @P1 BRA `(.L_x_1) ;  /* 0xffffffd000201947 */ /* 0x000fee000383ffff */
.L_x_0:
[----:B---3--:R-:W2:Y:S01]  /*bf70*/  LDL.LU R130, [R1+0x3c] ;  /* 0x00003c0001827983 */ /* 0x008ea20000300800 */
[----:B------:R-:W-:Y:S02]  /*bf80*/  WARPGROUP.DEPBAR.LE gsb0, 0x0 ;  /* 0x00008000000079c5 */ /* 0x000fe40000010000 */
[----:B------:R-:W-:-:S04]  /*bf90*/  DEPBAR.LE SB0, 0x0 ;  /* 0x000080000000791a */ /* 0x000fc80000000000 */
[----:B------:R-:W1:Y:S01]  /*bfa0*/  S2R R131, SR_TID.X ;  /* 0x0000000000837919 */ /* 0x000e620000002100 */
[----:B------:R-:W-:Y:S01]  /*bfb0*/  IADD3 R144, R144, UR5, R145 ;  /* 0x0000000590907c10 */ /* 0x000fe2000fffe091 */
[----:B------:R-:W3:Y:S01]  /*bfc0*/  S2UR UR4, SR_CgaCtaId ;  /* 0x00000000000479c3 */ /* 0x000ee20000008800 */
[C---:B------:R-:W-:Y:S02]  /*bfd0*/  LOP3.LUT R0, R146.reuse, 0x40, RZ, 0xc0, !PT ;  /* 0x0000004092007812 */ /* 0x040fe400078ec0ff */
[----:B------:R-:W-:Y:S02]  /*bfe0*/  LOP3.LUT R13, R146, 0x3f, RZ, 0xc0, !PT ;  /* 0x0000003f920d7812 */ /* 0x000fe400078ec0ff */
[----:B------:R-:W-:-:S03]  /*bff0*/  LEA R0, R0, UR5, 0x5 ;  /* 0x0000000500007c11 */ /* 0x000fc6000f8e28ff */
[----:B------:R-:W4:Y:S02]  /*c000*/  LDC R44, c[0x0][0x248] ;  /* 0x00009200ff2c7b82 */ /* 0x000f240000000800 */
[----:B------:R-:W-:-:S06]  /*c010*/  IMAD R13, R13, 0x10, R0 ;  /* 0x000000100d0d7824 */ /* 0x000fcc00078e0200 */
[----:B------:R-:W-:Y:S01]  /*c020*/  BAR.SYNC.DEFER_BLOCKING 0x0 ;  /* 0x0000000000007b1d */ /* 0x000fe20000010000 */
[----:B---3--:R-:W-:Y:S01]  /*c030*/  USHF.L.U32 UR4, UR4, 0x5, URZ ;  /* 0x0000000504047899 */ /* 0x008fe2000800063f */
[----:B-1----:R-:W-:-:S05]  /*c040*/  IMAD.SHL.U32 R131, R131, 0x10, RZ ;  /* 0x0000001083837824 */ /* 0x002fca00078e00ff */
[----:B-----5:R-:W-:Y:S01]  /*c050*/  IMAD.U32 R3, RZ, RZ, UR4 ;  /* 0x00000004ff037e24 */ /* 0x020fe2000f8e00ff */
[----:B------:R-:W-:Y:S01]  /*c060*/  ULDC UR4, c[0x0][0x244] ;  /* 0x0000910000047ab9 */ /* 0x000fe20000000800 */
[----:B------:R-:W-:-:S03]  /*c070*/  LOP3.LUT R131, R131, 0x70, RZ, 0xc0, !PT ;  /* 0x0000007083837812 */ /* 0x000fc600078ec0ff */
[----:B------:R-:W-:Y:S02]  /*c080*/  LOP3.LUT R2, R2, 0x20, R3, 0xf8, !PT ;  /* 0x0000002002027812 */ /* 0x000fe400078ef803 */
[----:B------:R-:W-:Y:S02]  /*c090*/  IMAD.IADD R144, R131, 0x1, R144 ;  /* 0x0000000183907824 */ /* 0x000fe400078e0290 */
[----:B------:R-:W-:-:S03]  /*c0a0*/  LOP3.LUT R0, R2, UR59, RZ, 0xfc, !PT ;  /* 0x0000003b02007c12 */ /* 0x000fc6000f8efcff */
[----:B------:R-:W-:Y:S01]  /*c0b0*/  STSM.16.M88.4 [R144], R24 ;  /* 0x0000001890007844 */ /* 0x000fe20000000200 */
[C---:B------:R-:W-:Y:S02]  /*c0c0*/  LOP3.LUT R2, R0.reuse, 0x2, RZ, 0xfc, !PT ;  /* 0x0000000200027812 */ /* 0x040fe400078efcff */
[C---:B------:R-:W-:Y:S01]  /*c0d0*/  LOP3.LUT R3, R0.reuse, 0x6, RZ, 0xfc, !PT ;  /* 0x0000000600037812 */ /* 0x040fe200078efcff */
[----:B------:R-:W-:Y:S01]  /*c0e0*/  BAR.SYNC.DEFER_BLOCKING 0x0 ;  /* 0x0000000000007b1d */ /* 0x000fe20000010000 */
[C---:B------:R-:W-:Y:S02]  /*c0f0*/  LOP3.LUT R4, R0.reuse, 0x4, RZ, 0xfc, !PT ;  /* 0x0000000400047812 */ /* 0x040fe400078efcff */
[C---:B------:R-:W-:Y:S02]  /*c100*/  LOP3.LUT R9, R0.reuse, 0xa, RZ, 0xfc, !PT ;  /* 0x0000000a00097812 */ /* 0x040fe400078efcff */
[----:B------:R-:W-:Y:S01]  /*c110*/  LOP3.LUT R10, R0, 0xc, RZ, 0xfc, !PT ;  /* 0x0000000c000a7812 */ /* 0x000fe200078efcff */
[----:B------:R-:W1:Y:S02]  /*c120*/  LDS.128 R16, [R13] ;  /* 0x000000000d107984 */ /* 0x000e640000000c00 */
[----:B------:R-:W-:Y:S06]  /*c130*/  BAR.SYNC.DEFER_BLOCKING 0x0 ;  /* 0x0000000000007b1d */ /* 0x000fec0000010000 */
[----:B------:R-:W-:Y:S02]  /*c140*/  STSM.16.M88.4 [R144], R28 ;  /* 0x0000001c90007844 */ /* 0x000fe40000000200 */
[----:B------:R-:W-:Y:S06]  /*c150*/  BAR.SYNC.DEFER_BLOCKING 0x0 ;  /* 0x0000000000007b1d */ /* 0x000fec0000010000 */
[----:B------:R-:W3:Y:S02]  /*c160*/  LDS.128 R20, [R13] ;  /* 0x000000000d147984 */ /* 0x000ee40000000c00 */
[----:B------:R-:W-:Y:S06]  /*c170*/  BAR.SYNC.DEFER_BLOCKING 0x0 ;  /* 0x0000000000007b1d */ /* 0x000fec0000010000 */
[----:B------:R-:W-:Y:S02]  /*c180*/  STSM.16.M88.4 [R144], R32 ;  /* 0x0000002090007844 */ /* 0x000fe40000000200 */
[----:B------:R-:W-:Y:S06]  /*c190*/  BAR.SYNC.DEFER_BLOCKING 0x0 ;  /* 0x0000000000007b1d */ /* 0x000fec0000010000 */
[----:B------:R-:W3:Y:S02]  /*c1a0*/  LDS.128 R24, [R13] ;  /* 0x000000000d187984 */ /* 0x000ee40000000c00 */
[----:B------:R-:W-:Y:S06]  /*c1b0*/  BAR.SYNC.DEFER_BLOCKING 0x0 ;  /* 0x0000000000007b1d */ /* 0x000fec0000010000 */
[----:B------:R-:W-:Y:S02]  /*c1c0*/  STSM.16.M88.4 [R144], R36 ;  /* 0x0000002490007844 */ /* 0x000fe40000000200 */
[----:B------:R-:W-:Y:S01]  /*c1d0*/  BAR.SYNC.DEFER_BLOCKING 0x0 ;  /* 0x0000000000007b1d */ /* 0x000fe20000010000 */
[C---:B--2---:R-:W-:Y:S01]  /*c1e0*/  ISETP.GE.AND P0, PT, R130.reuse, UR60, PT ;  /* 0x0000003c82007c0c */ /* 0x044fe2000bf06270 */
[----:B------:R-:W-:-:S04]  /*c1f0*/  IMAD R5, R130, UR4, RZ ;  /* 0x0000000482057c24 */ /* 0x000fc8000f8e02ff */
[----:B------:R-:W-:Y:S01]  /*c200*/  ULDC.64 UR4, c[0x0][0x220] ;  /* 0x0000880000047ab9 */ /* 0x000fe20000000a00 */
[----:B------:R-:W-:Y:S02]  /*c210*/  ISETP.LT.AND P4, PT, R2, UR61, !P0 ;  /* 0x0000003d02007c0c */ /* 0x000fe4000c781270 */
[----:B------:R-:W-:Y:S01]  /*c220*/  ISETP.LT.AND P2, PT, R3, UR61, !P0 ;  /* 0x0000003d03007c0c */ /* 0x000fe2000c741270 */
[C---:B----4-:R-:W-:Y:S01]  /*c230*/  IMAD R3, R0.reuse, R44, RZ ;  /* 0x0000002c00037224 */ /* 0x050fe200078e02ff */
[----:B------:R-:W-:Y:S02]  /*c240*/  LOP3.LUT R2, R0, 0x8, RZ, 0xfc, !PT ;  /* 0x0000000800027812 */ /* 0x000fe400078efcff */
[C---:B------:R-:W-:Y:S01]  /*c250*/  LEA R40, P5, R5.reuse, UR4, 0x2 ;  /* 0x0000000405287c11 */ /* 0x040fe2000f8a10ff */
[----:B------:R-:W-:Y:S01]  /*c260*/  IMAD R6, R44, 0x2, R3 ;  /* 0x000000022c067824 */ /* 0x000fe200078e0203 */
[----:B------:R-:W-:Y:S02]  /*c270*/  ISETP.LT.AND P1, PT, R2, UR61, !P0 ;  /* 0x0000003d02007c0c */ /* 0x000fe4000c721270 */
[----:B------:R-:W-:Y:S01]  /*c280*/  LEA.HI.X.SX32 R42, R5, UR5, 0x2, P5 ;  /* 0x00000005052a7c11 */ /* 0x000fe2000a8f16ff */
[----:B------:R-:W-:Y:S01]  /*c290*/  IMAD R7, R44, 0x2, R6 ;  /* 0x000000022c077824 */ /* 0x000fe200078e0206 */
[----:B------:R-:W-:-:S02]  /*c2a0*/  ISETP.LT.AND P5, PT, R0, UR61, !P0 ;  /* 0x0000003d00007c0c */ /* 0x000fc4000c7a1270 */
[C---:B------:R-:W-:Y:S01]  /*c2b0*/  LEA R2, P6, R3.reuse, R40, 0x2 ;  /* 0x0000002803027211 */ /* 0x040fe200078c10ff */
[----:B------:R-:W-:Y:S01]  /*c2c0*/  IMAD R11, R44, 0x2, R7 ;  /* 0x000000022c0b7824 */ /* 0x000fe200078e0207 */
[----:B------:R-:W-:Y:S02]  /*c2d0*/  ISETP.LT.AND P3, PT, R4, UR61, !P0 ;  /* 0x0000003d04007c0c */ /* 0x000fe4000c761270 */
[----:B------:R-:W-:Y:S01]  /*c2e0*/  LEA.HI.X.SX32 R3, R3, R42, 0x2, P6 ;  /* 0x0000002a03037211 */ /* 0x000fe200030f16ff */
[----:B------:R-:W-:Y:S01]  /*c2f0*/  IMAD R12, R44, 0x2, R11 ;  /* 0x000000022c0c7824 */ /* 0x000fe200078e020b */
[----:B------:R-:W-:-:S04]  /*c300*/  LEA R4, P6, R6, R40, 0x2 ;  /* 0x0000002806047211 */ /* 0x000fc800078c10ff */
[----:B------:R-:W-:Y:S01]  /*c310*/  LEA.HI.X.SX32 R5, R6, R42, 0x2, P6 ;  /* 0x0000002a06057211 */ /* 0x000fe200030f16ff */
[----:B-1----:R-:W-:Y:S01]  /*c320*/  @P5 STG.E desc[UR16][R2.64], R16 ;  /* 0x0000001002005986 */ /* 0x002fe2000c101910 */
[-C--:B------:R-:W-:Y:S02]  /*c330*/  LEA R8, P6, R11, R40.reuse, 0x2 ;  /* 0x000000280b087211 */ /* 0x080fe400078c10ff */
[----:B------:R-:W-:Y:S01]  /*c340*/  ISETP.LT.AND P5, PT, R9, UR61, !P0 ;  /* 0x0000003d09007c0c */ /* 0x000fe2000c7a1270 */
[----:B------:R1:W-:Y:S01]  /*c350*/  @P4 STG.E desc[UR16][R4.64], R17 ;  /* 0x0000001104004986 */ /* 0x0003e2000c101910 */
[----:B------:R-:W-:Y:S02]  /*c360*/  LEA R6, P4, R7, R40, 0x2 ;  /* 0x0000002807067211 */ /* 0x000fe400078810ff */
[-C--:B------:R-:W-:Y:S01]  /*c370*/  LEA.HI.X.SX32 R9, R11, R42.reuse, 0x2, P6 ;  /* 0x0000002a0b097211 */ /* 0x080fe200030f16ff */
[----:B------:R-:W-:Y:S01]  /*c380*/  IMAD R11, R44, 0x2, R12 ;  /* 0x000000022c0b7824 */ /* 0x000fe200078e020c */
[----:B------:R-:W-:-:S02]  /*c390*/  LEA.HI.X.SX32 R7, R7, R42, 0x2, P4 ;  /* 0x0000002a07077211 */ /* 0x000fc400020f16ff */
[----:B------:R-:W-:Y:S02]  /*c3a0*/  ISETP.LT.AND P4, PT, R10, UR61, !P0 ;  /* 0x0000003d0a007c0c */ /* 0x000fe4000c781270 */
[C---:B------:R-:W-:Y:S01]  /*c3b0*/  LOP3.LUT R10, R0.reuse, 0x10, RZ, 0xfc, !PT ;  /* 0x00000010000a7812 */ /* 0x040fe200078efcff */
[----:B------:R2:W-:Y:S01]  /*c3c0*/  @P3 STG.E desc[UR16][R6.64], R18 ;  /* 0x0000001206003986 */ /* 0x0005e2000c101910 */
[----:B-1----:R-:W-:Y:S02]  /*c3d0*/  LOP3.LUT R5, R0, 0xe, RZ, 0xfc, !PT ;  /* 0x0000000e00057812 */ /* 0x002fe400078efcff */
[-C--:B------:R-:W-:Y:S01]  /*c3e0*/  LEA R4, P6, R11, R40.reuse, 0x2 ;  /* 0x000000280b047211 */ /* 0x080fe200078c10ff */
[----:B------:R1:W-:Y:S01]  /*c3f0*/  @P2 STG.E desc[UR16][R8.64], R19 ;  /* 0x0000001308002986 */ /* 0x0003e2000c101910 */
[----:B------:R-:W-:Y:S02]  /*c400*/  LEA R2, P2, R12, R40, 0x2 ;  /* 0x000000280c027211 */ /* 0x000fe400078410ff */
[----:B------:R-:W-:Y:S01]  /*c410*/  ISETP.LT.AND P3, PT, R5, UR61, !P0 ;  /* 0x0000003d05007c0c */ /* 0x000fe2000c761270 */
[----:B------:R-:W4:Y:S01]  /*c420*/  LDS.128 R16, [R13] ;  /* 0x000000000d107984 */ /* 0x000f220000000c00 */
[-C--:B------:R-:W-:Y:S01]  /*c430*/  LEA.HI.X.SX32 R5, R11, R42.reuse, 0x2, P6 ;  /* 0x0000002a0b057211 */ /* 0x080fe200030f16ff */
[----:B------:R-:W-:Y:S01]  /*c440*/  IMAD R11, R44, 0x2, R11 ;  /* 0x000000022c0b7824 */ /* 0x000fe200078e020b */
[----:B------:R-:W-:-:S02]  /*c450*/  LEA.HI.X.SX32 R3, R12, R42, 0x2, P2 ;  /* 0x0000002a0c037211 */ /* 0x000fc400010f16ff */
[----:B------:R-:W-:Y:S01]  /*c460*/  ISETP.LT.AND P2, PT, R10, UR61, !P0 ;  /* 0x0000003d0a007c0c */ /* 0x000fe2000c741270 */
[----:B------:R-:W-:Y:S01]  /*c470*/  IMAD R12, R44, 0x2, R11 ;  /* 0x000000022c0c7824 */ /* 0x000fe200078e020b */
[C---:B------:R-:W-:Y:S01]  /*c480*/  LOP3.LUT R10, R0.reuse, 0x12, RZ, 0xfc, !PT ;  /* 0x00000012000a7812 */ /* 0x040fe200078efcff */
[----:B---3--:R-:W-:Y:S01]  /*c490*/  @P1 STG.E desc[UR16][R2.64], R20 ;  /* 0x0000001402001986 */ /* 0x008fe2000c101910 */
[CC--:B--2---:R-:W-:Y:S02]  /*c4a0*/  LEA R6, P1, R11.reuse, R40.reuse, 0x2 ;  /* 0x000000280b067211 */ /* 0x0c4fe400078210ff */
[----:B-1----:R-:W-:Y:S01]  /*c4b0*/  LOP3.LUT R9, R0, 0x14, RZ, 0xfc, !PT ;  /* 0x0000001400097812 */ /* 0x002fe200078efcff */
[----:B------:R1:W-:Y:S01]  /*c4c0*/  @P5 STG.E desc[UR16][R4.64], R21 ;  /* 0x0000001504005986 */ /* 0x0003e2000c101910 */
[----:B------:R-:W-:Y:S02]  /*c4d0*/  LEA R8, P6, R12, R40, 0x2 ;  /* 0x000000280c087211 */ /* 0x000fe400078c10ff */
[----:B------:R-:W-:-:S02]  /*c4e0*/  LEA.HI.X.SX32 R7, R11, R42, 0x2, P1 ;  /* 0x0000002a0b077211 */ /* 0x000fc400008f16ff */
[----:B------:R-:W-:Y:S02]  /*c4f0*/  ISETP.LT.AND P1, PT, R10, UR61, !P0 ;  /* 0x0000003d0a007c0c */ /* 0x000fe4000c721270 */
[----:B------:R-:W-:Y:S01]  /*c500*/  ISETP.LT.AND P5, PT, R9, UR61, !P0 ;  /* 0x0000003d09007c0c */ /* 0x000fe2000c7a1270 */
[----:B------:R2:W-:Y:S01]  /*c510*/  @P4 STG.E desc[UR16][R6.64], R22 ;  /* 0x0000001606004986 */ /* 0x0005e2000c101910 */
[----:B------:R-:W-:Y:S02]  /*c520*/  LOP3.LUT R10, R0, 0x16, RZ, 0xfc, !PT ;  /* 0x00000016000a7812 */ /* 0x000fe400078efcff */
[----:B------:R-:W-:Y:S01]  /*c530*/  LEA.HI.X.SX32 R9, R12, R42, 0x2, P6 ;  /* 0x0000002a0c097211 */ /* 0x000fe200030f16ff */
[----:B------:R-:W-:Y:S01]  /*c540*/  IMAD R12, R44, 0x2, R12 ;  /* 0x000000022c0c7824 */ /* 0x000fe200078e020c */
[----:B------:R-:W-:Y:S02]  /*c550*/  ISETP.LT.AND P4, PT, R10, UR61, !P0 ;  /* 0x0000003d0a007c0c */ /* 0x000fe4000c781270 */
[----:B-1----:R-:W-:Y:S01]  /*c560*/  LOP3.LUT R5, R0, 0x18, RZ, 0xfc, !PT ;  /* 0x0000001800057812 */ /* 0x002fe200078efcff */
[----:B------:R-:W-:Y:S01]  /*c570*/  IMAD R10, R44, 0x2, R12 ;  /* 0x000000022c0a7824 */ /* 0x000fe200078e020c */
[----:B------:R1:W-:Y:S01]  /*c580*/  @P3 STG.E desc[UR16][R8.64], R23 ;  /* 0x0000001708003986 */ /* 0x0003e2000c101910 */
[----:B------:R-:W-:-:S02]  /*c590*/  LEA R2, P3, R12, R40, 0x2 ;  /* 0x000000280c027211 */ /* 0x000fc400078610ff */
[----:B--2---:R-:W-:Y:S01]  /*c5a0*/  IMAD R7, R44, 0x2, R10 ;  /* 0x000000022c077824 */ /* 0x004fe200078e020a */
[----:B------:R-:W-:Y:S02]  /*c5b0*/  LEA R4, P6, R10, R40, 0x2 ;  /* 0x000000280a047211 */ /* 0x000fe400078c10ff */
[-C--:B------:R-:W-:Y:S02]  /*c5c0*/  LEA.HI.X.SX32 R3, R12, R42.reuse, 0x2, P3 ;  /* 0x0000002a0c037211 */ /* 0x080fe400018f16ff */
[----:B------:R-:W-:Y:S02]  /*c5d0*/  ISETP.LT.AND P3, PT, R5, UR61, !P0 ;  /* 0x0000003d05007c0c */ /* 0x000fe4000c761270 */
[----:B------:R-:W-:Y:S01]  /*c5e0*/  LEA.HI.X.SX32 R5, R10, R42, 0x2, P6 ;  /* 0x0000002a0a057211 */ /* 0x000fe200030f16ff */
[----:B------:R2:W-:Y:S01]  /*c5f0*/  @P2 STG.E desc[UR16][R2.64], R24 ;  /* 0x0000001802002986 */ /* 0x0005e2000c101910 */
[----:B-1----:R-:W-:Y:S01]  /*c600*/  IMAD R9, R44, 0x2, R7 ;  /* 0x000000022c097824 */ /* 0x002fe200078e0207 */
[----:B------:R-:W-:-:S02]  /*c610*/  LOP3.LUT R6, R0, 0x1a, RZ, 0xfc, !PT ;  /* 0x0000001a00067812 */ /* 0x000fc400078efcff */
[----:B------:R1:W-:Y:S01]  /*c620*/  @P1 STG.E desc[UR16][R4.64], R25 ;  /* 0x0000001904001986 */ /* 0x0003e2000c101910 */
[----:B------:R-:W-:Y:S01]  /*c630*/  IMAD R11, R44, 0x2, R9 ;  /* 0x000000022c0b7824 */ /* 0x000fe200078e0209 */
[-C--:B------:R-:W-:Y:S02]  /*c640*/  LEA R8, P1, R9, R40.reuse, 0x2 ;  /* 0x0000002809087211 */ /* 0x080fe400078210ff */
[----:B------:R-:W-:Y:S01]  /*c650*/  ISETP.LT.AND P2, PT, R6, UR61, !P0 ;  /* 0x0000003d06007c0c */ /* 0x000fe2000c741270 */
[C---:B------:R-:W-:Y:S01]  /*c660*/  IMAD R13, R44.reuse, 0x2, R11 ;  /* 0x000000022c0d7824 */ /* 0x040fe200078e020b */
[----:B------:R-:W-:Y:S02]  /*c670*/  LEA R6, P6, R7, R40, 0x2 ;  /* 0x0000002807067211 */ /* 0x000fe400078c10ff */
[----:B------:R-:W-:Y:S01]  /*c680*/  LEA.HI.X.SX32 R9, R9, R42, 0x2, P1 ;  /* 0x0000002a09097211 */ /* 0x000fe200008f16ff */
[----:B------:R-:W-:Y:S01]  /*c690*/  IMAD R14, R44, 0x2, R13 ;  /* 0x000000022c0e7824 */ /* 0x000fe200078e020d */
[----:B--2---:R-:W-:-:S02]  /*c6a0*/  LEA R2, P1, R13, R40, 0x2 ;  /* 0x000000280d027211 */ /* 0x004fc400078210ff */
[----:B------:R-:W-:Y:S01]  /*c6b0*/  LOP3.LUT R12, R0, 0x1c, RZ, 0xfc, !PT ;  /* 0x0000001c000c7812 */ /* 0x000fe200078efcff */
[----:B------:R-:W-:Y:S01]  /*c6c0*/  IMAD R15, R44, 0x2, R14 ;  /* 0x000000022c0f7824 */ /* 0x000fe200078e020e */
[----:B------:R-:W-:Y:S02]  /*c6d0*/  LOP3.LUT R0, R0, 0x1e, RZ, 0xfc, !PT ;  /* 0x0000001e00007812 */ /* 0x000fe400078efcff */
[----:B------:R-:W-:Y:S02]  /*c6e0*/  LEA.HI.X.SX32 R7, R7, R42, 0x2, P6 ;  /* 0x0000002a07077211 */ /* 0x000fe400030f16ff */
[----:B------:R-:W-:Y:S02]  /*c6f0*/  LEA R10, P6, R11, R40, 0x2 ;  /* 0x000000280b0a7211 */ /* 0x000fe400078c10ff */
[----:B------:R-:W-:Y:S01]  /*c700*/  LEA.HI.X.SX32 R3, R13, R42, 0x2, P1 ;  /* 0x0000002a0d037211 */ /* 0x000fe200008f16ff */
[----:B------:R2:W-:Y:S01]  /*c710*/  @P5 STG.E desc[UR16][R6.64], R26 ;  /* 0x0000001a06005986 */ /* 0x0005e2000c101910 */
[----:B------:R-:W-:-:S02]  /*c720*/  ISETP.LT.AND P1, PT, R12, UR61, !P0 ;  /* 0x0000003d0c007c0c */ /* 0x000fc4000c721270 */
[----:B------:R-:W-:Y:S01]  /*c730*/  ISETP.LT.AND P0, PT, R0, UR61, !P0 ;  /* 0x0000003d00007c0c */ /* 0x000fe2000c701270 */
[----:B------:R2:W-:Y:S01]  /*c740*/  @P4 STG.E desc[UR16][R8.64], R27 ;  /* 0x0000001b08004986 */ /* 0x0005e2000c101910 */
[----:B------:R-:W-:Y:S02]  /*c750*/  LEA.HI.X.SX32 R11, R11, R42, 0x2, P6 ;  /* 0x0000002a0b0b7211 */ /* 0x000fe400030f16ff */
[----:B-1----:R-:W-:-:S03]  /*c760*/  LEA R4, P6, R14, R40, 0x2 ;  /* 0x000000280e047211 */ /* 0x002fc600078c10ff */
[----:B----4-:R2:W-:Y:S01]  /*c770*/  @P3 STG.E desc[UR16][R10.64], R16 ;  /* 0x000000100a003986 */ /* 0x0105e2000c101910 */
[----:B------:R-:W-:Y:S02]  /*c780*/  LEA.HI.X.SX32 R5, R14, R42, 0x2, P6 ;  /* 0x0000002a0e057211 */ /* 0x000fe400030f16ff */
[C---:B------:R-:W-:Y:S01]  /*c790*/  LEA R12, P6, R15.reuse, R40, 0x2 ;  /* 0x000000280f0c7211 */ /* 0x040fe200078c10ff */
[----:B------:R2:W-:Y:S03]  /*c7a0*/  @P2 STG.E desc[UR16][R2.64], R17 ;  /* 0x0000001102002986 */ /* 0x0005e6000c101910 */
[----:B------:R-:W-:Y:S01]  /*c7b0*/  LEA.HI.X.SX32 R13, R15, R42, 0x2, P6 ;  /* 0x0000002a0f0d7211 */ /* 0x000fe200030f16ff */
[----:B------:R2:W-:Y:S01]  /*c7c0*/  @P1 STG.E desc[UR16][R4.64], R18 ;  /* 0x0000001204001986 */ /* 0x0005e2000c101910 */
[----:B------:R-:W-:Y:S07]  /*c7d0*/  @!P0 EXIT ;  /* 0x000000000000894d */ /* 0x000fee0003800000 */
[----:B------:R-:W-:Y:S01]  /*c7e0*/  STG.E desc[UR16][R12.64], R19 ;  /* 0x000000130c007986 */ /* 0x000fe2000c101910 */
[----:B------:R-:W-:Y:S05]  /*c7f0*/  EXIT ;  /* 0x000000000000794d */ /* 0x000fea0003800000 */
.L_x_2:
[----:B------:R-:W-:-:S00]  /*c800*/  BRA `(.L_x_2) ;  /* 0xfffffffc00fc7947 */ /* 0x000fc0000383ffff */
[----:B------:R-:W-:-:S00]  /*c810*/  NOP ;  /* 0x0000000000007918 */ /* 0x000fc00000000000 */
        /* <DEDUP_REMOVED lines=14> */
.L_x_3:


//--------------------- .nv.shared.matmul_kernel  --------------------------
	.section	.nv.shared.matmul_kernel,"aw",@nobits
	.sectionflags	@""
	.align	16
	.zero		1024


//--------------------- .nv.shared.reserved.0     --------------------------
	.section	.nv.shared.reserved.0,"aw",@nobits
	.weak		__nv_reservedSMEM_offset_0_alias
	.size		__nv_reservedSMEM_offset_0_alias, 0, 0
	.other		__nv_reservedSMEM_offset_0_alias,@"STO_CUDA_RESERVED_SHARED STV_DEFAULT"
__nv_reservedSMEM_offset_0_alias:
	.zero		0


//--------------------- .nv.constant0.matmul_kernel --------------------------
	.section	.nv.constant0.matmul_kernel,"a",@progbits
	.sectionflags	@""
	.align	4
.nv.constant0.matmul_kernel:
	.zero		608


//--------------------- SYMBOLS --------------------------

	.type		.nv.reservedSmem.offset0,@object
	.size		.nv.reservedSmem.offset0,0x4
